	.headerflags	@"EF_CUDA_TEXMODE_UNIFIED EF_CUDA_64BIT_ADDRESS EF_CUDA_SM86 EF_CUDA_VIRTUAL_SM(EF_CUDA_SM86)"
	.elftype	@"ET_EXEC"


//--------------------- .nv.info                  --------------------------
	.section	.nv.info,"",@"SHT_CUDA_INFO"
	.align	4


	//----- nvinfo : EIATTR_REGCOUNT
	.align		4
        /*0000*/ 	.byte	0x04, 0x2f
        /*0002*/ 	.short	(.L_2 - .L_1)
	.align		4
.L_1:
        /*0004*/ 	.word	index@(triton_red_fused__to_copy_add_amax_amin_clamp_mul_native_layer_norm_reciprocal_1)
        /*0008*/ 	.word	0x0000003e


	//----- nvinfo : EIATTR_MIN_STACK_SIZE
	.align		4
.L_2:
        /*000c*/ 	.byte	0x04, 0x12
        /*000e*/ 	.short	(.L_4 - .L_3)
	.align		4
.L_3:
        /*0010*/ 	.word	index@(triton_red_fused__to_copy_add_amax_amin_clamp_mul_native_layer_norm_reciprocal_1)
        /*0014*/ 	.word	0x00000000


	//----- nvinfo : EIATTR_FRAME_SIZE
	.align		4
.L_4:
        /*0018*/ 	.byte	0x04, 0x11
        /*001a*/ 	.short	(.L_6 - .L_5)
	.align		4
.L_5:
        /*001c*/ 	.word	index@(triton_red_fused__to_copy_add_amax_amin_clamp_mul_native_layer_norm_reciprocal_1)
        /*0020*/ 	.word	0x00000000


	//----- nvinfo : EIATTR_MIN_STACK_SIZE
	.align		4
.L_6:
        /*0024*/ 	.byte	0x04, 0x12
        /*0026*/ 	.short	(.L_8 - .L_7)
	.align		4
.L_7:
        /*0028*/ 	.word	index@(triton_red_fused__to_copy_add_amax_amin_clamp_mul_native_layer_norm_reciprocal_1)
        /*002c*/ 	.word	0x00000000
.L_8:


//--------------------- .nv.info.triton_red_fused__to_copy_add_amax_amin_clamp_mul_native_layer_norm_reciprocal_1 --------------------------
	.section	.nv.info.triton_red_fused__to_copy_add_amax_amin_clamp_mul_native_layer_norm_reciprocal_1,"",@"SHT_CUDA_INFO"
	.sectionflags	@""
	.align	4


	//----- nvinfo : EIATTR_CUDA_API_VERSION
	.align		4
        /*0000*/ 	.byte	0x04, 0x37
        /*0002*/ 	.short	(.L_10 - .L_9)
.L_9:
        /*0004*/ 	.word	0x0000007c


	//----- nvinfo : EIATTR_SW2861232_WAR
	.align		4
.L_10:
        /*0008*/ 	.byte	0x01, 0x35
	.zero		2


	//----- nvinfo : EIATTR_PARAM_CBANK
	.align		4
        /*000c*/ 	.byte	0x04, 0x0a
        /*000e*/ 	.short	(.L_12 - .L_11)
	.align		4
.L_11:
        /*0010*/ 	.word	index@(.nv.constant0.triton_red_fused__to_copy_add_amax_amin_clamp_mul_native_layer_norm_reciprocal_1)
        /*0014*/ 	.short	0x0160
        /*0016*/ 	.short	0x0090


	//----- nvinfo : EIATTR_CBANK_PARAM_SIZE
	.align		4
.L_12:
        /*0018*/ 	.byte	0x03, 0x19
        /*001a*/ 	.short	0x0090


	//----- nvinfo : EIATTR_KPARAM_INFO
	.align		4
        /*001c*/ 	.byte	0x04, 0x17
        /*001e*/ 	.short	(.L_14 - .L_13)
.L_13:
        /*0020*/ 	.word	0x00000000
        /*0024*/ 	.short	0x0012
        /*0026*/ 	.short	0x0088
        /*0028*/ 	.byte	0x00, 0xf4, 0x21, 0x00


	//----- nvinfo : EIATTR_KPARAM_INFO
	.align		4
.L_14:
        /*002c*/ 	.byte	0x04, 0x17
        /*002e*/ 	.short	(.L_16 - .L_15)
.L_15:
        /*0030*/ 	.word	0x00000000
        /*0034*/ 	.short	0x0011
        /*0036*/ 	.short	0x0084
        /*0038*/ 	.byte	0x00, 0xf0, 0x11, 0x00


	//----- nvinfo : EIATTR_KPARAM_INFO
	.align		4
.L_16:
        /*003c*/ 	.byte	0x04, 0x17
        /*003e*/ 	.short	(.L_18 - .L_17)
.L_17:
        /*0040*/ 	.word	0x00000000
        /*0044*/ 	.short	0x0010
        /*0046*/ 	.short	0x0080
        /*0048*/ 	.byte	0x00, 0xf0, 0x11, 0x00


	//----- nvinfo : EIATTR_KPARAM_INFO
	.align		4
.L_18:
        /*004c*/ 	.byte	0x04, 0x17
        /*004e*/ 	.short	(.L_20 - .L_19)
.L_19:
        /*0050*/ 	.word	0x00000000
        /*0054*/ 	.short	0x000f
        /*0056*/ 	.short	0x0078
        /*0058*/ 	.byte	0x00, 0xf4, 0x21, 0x00


	//----- nvinfo : EIATTR_KPARAM_INFO
	.align		4
.L_20:
        /*005c*/ 	.byte	0x04, 0x17
        /*005e*/ 	.short	(.L_22 - .L_21)
.L_21:
        /*0060*/ 	.word	0x00000000
        /*0064*/ 	.short	0x000e
        /*0066*/ 	.short	0x0070
        /*0068*/ 	.byte	0x00, 0xf4, 0x21, 0x00


	//----- nvinfo : EIATTR_KPARAM_INFO
	.align		4
.L_22:
        /*006c*/ 	.byte	0x04, 0x17
        /*006e*/ 	.short	(.L_24 - .L_23)
.L_23:
        /*0070*/ 	.word	0x00000000
        /*0074*/ 	.short	0x000d
        /*0076*/ 	.short	0x0068
        /*0078*/ 	.byte	0x00, 0xf4, 0x21, 0x00


	//----- nvinfo : EIATTR_KPARAM_INFO
	.align		4
.L_24:
        /*007c*/ 	.byte	0x04, 0x17
        /*007e*/ 	.short	(.L_26 - .L_25)
.L_25:
        /*0080*/ 	.word	0x00000000
        /*0084*/ 	.short	0x000c
        /*0086*/ 	.short	0x0060
        /*0088*/ 	.byte	0x00, 0xf4, 0x21, 0x00


	//----- nvinfo : EIATTR_KPARAM_INFO
	.align		4
.L_26:
        /*008c*/ 	.byte	0x04, 0x17
        /*008e*/ 	.short	(.L_28 - .L_27)
.L_27:
        /*0090*/ 	.word	0x00000000
        /*0094*/ 	.short	0x000b
        /*0096*/ 	.short	0x0058
        /*0098*/ 	.byte	0x00, 0xf4, 0x21, 0x00


	//----- nvinfo : EIATTR_KPARAM_INFO
	.align		4
.L_28:
        /*009c*/ 	.byte	0x04, 0x17
        /*009e*/ 	.short	(.L_30 - .L_29)
.L_29:
        /*00a0*/ 	.word	0x00000000
        /*00a4*/ 	.short	0x000a
        /*00a6*/ 	.short	0x0050
        /*00a8*/ 	.byte	0x00, 0xf4, 0x21, 0x00


	//----- nvinfo : EIATTR_KPARAM_INFO
	.align		4
.L_30:
        /*00ac*/ 	.byte	0x04, 0x17
        /*00ae*/ 	.short	(.L_32 - .L_31)
.L_31:
        /*00b0*/ 	.word	0x00000000
        /*00b4*/ 	.short	0x0009
        /*00b6*/ 	.short	0x0048
        /*00b8*/ 	.byte	0x00, 0xf4, 0x21, 0x00


	//----- nvinfo : EIATTR_KPARAM_INFO
	.align		4
.L_32:
        /*00bc*/ 	.byte	0x04, 0x17
        /*00be*/ 	.short	(.L_34 - .L_33)
.L_33:
        /*00c0*/ 	.word	0x00000000
        /*00c4*/ 	.short	0x0008
        /*00c6*/ 	.short	0x0040
        /*00c8*/ 	.byte	0x00, 0xf4, 0x21, 0x00


	//----- nvinfo : EIATTR_KPARAM_INFO
	.align		4
.L_34:
        /*00cc*/ 	.byte	0x04, 0x17
        /*00ce*/ 	.short	(.L_36 - .L_35)
.L_35:
        /*00d0*/ 	.word	0x00000000
        /*00d4*/ 	.short	0x0007
        /*00d6*/ 	.short	0x0038
        /*00d8*/ 	.byte	0x00, 0xf4, 0x21, 0x00


	//----- nvinfo : EIATTR_KPARAM_INFO
	.align		4
.L_36:
        /*00dc*/ 	.byte	0x04, 0x17
        /*00de*/ 	.short	(.L_38 - .L_37)
.L_37:
        /*00e0*/ 	.word	0x00000000
        /*00e4*/ 	.short	0x0006
        /*00e6*/ 	.short	0x0030
        /*00e8*/ 	.byte	0x00, 0xf4, 0x21, 0x00


	//----- nvinfo : EIATTR_KPARAM_INFO
	.align		4
.L_38:
        /*00ec*/ 	.byte	0x04, 0x17
        /*00ee*/ 	.short	(.L_40 - .L_39)
.L_39:
        /*00f0*/ 	.word	0x00000000
        /*00f4*/ 	.short	0x0005
        /*00f6*/ 	.short	0x0028
        /*00f8*/ 	.byte	0x00, 0xf4, 0x21, 0x00


	//----- nvinfo : EIATTR_KPARAM_INFO
	.align		4
.L_40:
        /*00fc*/ 	.byte	0x04, 0x17
        /*00fe*/ 	.short	(.L_42 - .L_41)
.L_41:
        /*0100*/ 	.word	0x00000000
        /*0104*/ 	.short	0x0004
        /*0106*/ 	.short	0x0020
        /*0108*/ 	.byte	0x00, 0xf4, 0x21, 0x00


	//----- nvinfo : EIATTR_KPARAM_INFO
	.align		4
.L_42:
        /*010c*/ 	.byte	0x04, 0x17
        /*010e*/ 	.short	(.L_44 - .L_43)
.L_43:
        /*0110*/ 	.word	0x00000000
        /*0114*/ 	.short	0x0003
        /*0116*/ 	.short	0x0018
        /*0118*/ 	.byte	0x00, 0xf4, 0x21, 0x00


	//----- nvinfo : EIATTR_KPARAM_INFO
	.align		4
.L_44:
        /*011c*/ 	.byte	0x04, 0x17
        /*011e*/ 	.short	(.L_46 - .L_45)
.L_45:
        /*0120*/ 	.word	0x00000000
        /*0124*/ 	.short	0x0002
        /*0126*/ 	.short	0x0010
        /*0128*/ 	.byte	0x00, 0xf4, 0x21, 0x00


	//----- nvinfo : EIATTR_KPARAM_INFO
	.align		4
.L_46:
        /*012c*/ 	.byte	0x04, 0x17
        /*012e*/ 	.short	(.L_48 - .L_47)
.L_47:
        /*0130*/ 	.word	0x00000000
        /*0134*/ 	.short	0x0001
        /*0136*/ 	.short	0x0008
        /*0138*/ 	.byte	0x00, 0xf4, 0x21, 0x00


	//----- nvinfo : EIATTR_KPARAM_INFO
	.align		4
.L_48:
        /*013c*/ 	.byte	0x04, 0x17
        /*013e*/ 	.short	(.L_50 - .L_49)
.L_49:
        /*0140*/ 	.word	0x00000000
        /*0144*/ 	.short	0x0000
        /*0146*/ 	.short	0x0000
        /*0148*/ 	.byte	0x00, 0xf4, 0x21, 0x00


	//----- nvinfo : EIATTR_MAXREG_COUNT
	.align		4
.L_50:
        /*014c*/ 	.byte	0x03, 0x1b
        /*014e*/ 	.short	0x00ff


	//----- nvinfo : EIATTR_COOP_GROUP_MASK_REGIDS
	.align		4
        /*0150*/ 	.byte	0x04, 0x29
        /*0152*/ 	.short	(.L_52 - .L_51)


	//   ....[0]....
.L_51:
        /*0154*/ 	.word	0xffffffff


	//   ....[1]....
        /*0158*/ 	.word	0xffffffff


	//   ....[2]....
        /*015c*/ 	.word	0xffffffff


	//   ....[3]....
        /*0160*/ 	.word	0xffffffff


	//   ....[4]....
        /*0164*/ 	.word	0xffffffff


	//   ....[5]....
        /*0168*/ 	.word	0xffffffff


	//   ....[6]....
        /*016c*/ 	.word	0xffffffff


	//   ....[7]....
        /*0170*/ 	.word	0xffffffff


	//   ....[8]....
        /*0174*/ 	.word	0xffffffff


	//   ....[9]....
        /*0178*/ 	.word	0xffffffff


	//   ....[10]....
        /*017c*/ 	.word	0xffffffff


	//   ....[11]....
        /*0180*/ 	.word	0xffffffff


	//   ....[12]....
        /*0184*/ 	.word	0xffffffff


	//   ....[13]....
        /*0188*/ 	.word	0xffffffff


	//   ....[14]....
        /*018c*/ 	.word	0xffffffff


	//   ....[15]....
        /*0190*/ 	.word	0xffffffff


	//   ....[16]....
        /*0194*/ 	.word	0xffffffff


	//   ....[17]....
        /*0198*/ 	.word	0xffffffff


	//   ....[18]....
        /*019c*/ 	.word	0xffffffff


	//   ....[19]....
        /*01a0*/ 	.word	0xffffffff


	//   ....[20]....
        /*01a4*/ 	.word	0xffffffff


	//   ....[21]....
        /*01a8*/ 	.word	0xffffffff


	//   ....[22]....
        /*01ac*/ 	.word	0xffffffff


	//   ....[23]....
        /*01b0*/ 	.word	0xffffffff


	//   ....[24]....
        /*01b4*/ 	.word	0xffffffff


	//   ....[25]....
        /*01b8*/ 	.word	0xffffffff


	//   ....[26]....
        /*01bc*/ 	.word	0xffffffff


	//   ....[27]....
        /*01c0*/ 	.word	0xffffffff


	//   ....[28]....
        /*01c4*/ 	.word	0xffffffff


	//   ....[29]....
        /*01c8*/ 	.word	0xffffffff


	//   ....[30]....
        /*01cc*/ 	.word	0xffffffff


	//   ....[31]....
        /*01d0*/ 	.word	0xffffffff


	//   ....[32]....
        /*01d4*/ 	.word	0xffffffff


	//   ....[33]....
        /*01d8*/ 	.word	0xffffffff


	//   ....[34]....
        /*01dc*/ 	.word	0xffffffff


	//   ....[35]....
        /*01e0*/ 	.word	0xffffffff


	//   ....[36]....
        /*01e4*/ 	.word	0xffffffff


	//   ....[37]....
        /*01e8*/ 	.word	0xffffffff


	//   ....[38]....
        /*01ec*/ 	.word	0xffffffff


	//   ....[39]....
        /*01f0*/ 	.word	0xffffffff


	//----- nvinfo : EIATTR_COOP_GROUP_INSTR_OFFSETS
	.align		4
.L_52:
        /*01f4*/ 	.byte	0x04, 0x28
        /*01f6*/ 	.short	(.L_54 - .L_53)


	//   ....[0]....
.L_53:
        /*01f8*/ 	.word	0x00000e60


	//   ....[1]....
        /*01fc*/ 	.word	0x000010c0


	//   ....[2]....
        /*0200*/ 	.word	0x000011b0


	//   ....[3]....
        /*0204*/ 	.word	0x00001210


	//   ....[4]....
        /*0208*/ 	.word	0x00001260


	//   ....[5]....
        /*020c*/ 	.word	0x00001340


	//   ....[6]....
        /*0210*/ 	.word	0x00001380


	//   ....[7]....
        /*0214*/ 	.word	0x000013b0


	//   ....[8]....
        /*0218*/ 	.word	0x000014a0


	//   ....[9]....
        /*021c*/ 	.word	0x000014f0


	//   ....[10]....
        /*0220*/ 	.word	0x00001510


	//   ....[11]....
        /*0224*/ 	.word	0x00001610


	//   ....[12]....
        /*0228*/ 	.word	0x00001650


	//   ....[13]....
        /*022c*/ 	.word	0x00001720


	//   ....[14]....
        /*0230*/ 	.word	0x00001780


	//   ....[15]....
        /*0234*/ 	.word	0x00001890


	//   ....[16]....
        /*0238*/ 	.word	0x000018a0


	//   ....[17]....
        /*023c*/ 	.word	0x000018e0


	//   ....[18]....
        /*0240*/ 	.word	0x00001920


	//   ....[19]....
        /*0244*/ 	.word	0x000019b0


	//   ....[20]....
        /*0248*/ 	.word	0x00001a90


	//   ....[21]....
        /*024c*/ 	.word	0x00001ab0


	//   ....[22]....
        /*0250*/ 	.word	0x00001ba0


	//   ....[23]....
        /*0254*/ 	.word	0x00001c00


	//   ....[24]....
        /*0258*/ 	.word	0x00002e40


	//   ....[25]....
        /*025c*/ 	.word	0x00002e80


	//   ....[26]....
        /*0260*/ 	.word	0x00002ec0


	//   ....[27]....
        /*0264*/ 	.word	0x00002f00


	//   ....[28]....
        /*0268*/ 	.word	0x000033e0


	//   ....[29]....
        /*026c*/ 	.word	0x00003420


	//   ....[30]....
        /*0270*/ 	.word	0x000035b0


	//   ....[31]....
        /*0274*/ 	.word	0x000035e0


	//   ....[32]....
        /*0278*/ 	.word	0x00003600


	//   ....[33]....
        /*027c*/ 	.word	0x00003650


	//   ....[34]....
        /*0280*/ 	.word	0x000036b0


	//   ....[35]....
        /*0284*/ 	.word	0x000036d0


	//   ....[36]....
        /*0288*/ 	.word	0x00003760


	//   ....[37]....
        /*028c*/ 	.word	0x000037f0


	//   ....[38]....
        /*0290*/ 	.word	0x00003840


	//   ....[39]....
        /*0294*/ 	.word	0x00003880


	//----- nvinfo : EIATTR_EXIT_INSTR_OFFSETS
	.align		4
.L_54:
        /*0298*/ 	.byte	0x04, 0x1c
        /*029a*/ 	.short	(.L_56 - .L_55)


	//   ....[0]....
.L_55:
        /*029c*/ 	.word	0x00004980


	//   ....[1]....
        /*02a0*/ 	.word	0x000049a0


	//----- nvinfo : EIATTR_REQNTID
	.align		4
.L_56:
        /*02a4*/ 	.byte	0x04, 0x10
        /*02a6*/ 	.short	(.L_58 - .L_57)
.L_57:
        /*02a8*/ 	.word	0x00000100
        /*02ac*/ 	.word	0x00000001
        /*02b0*/ 	.word	0x00000001
.L_58:


//--------------------- .nv.callgraph             --------------------------
	.section	.nv.callgraph,"",@"SHT_CUDA_CALLGRAPH"
	.align	4
	.sectionentsize	8
	.align		4
        /*0000*/ 	.word	0x00000000
	.align		4
        /*0004*/ 	.word	0xffffffff
	.align		4
        /*0008*/ 	.word	0x00000000
	.align		4
        /*000c*/ 	.word	0xfffffffe
	.align		4
        /*0010*/ 	.word	0x00000000
	.align		4
        /*0014*/ 	.word	0xfffffffd
	.align		4
        /*0018*/ 	.word	0x00000000
	.align		4
        /*001c*/ 	.word	0xfffffffc


//--------------------- .nv.rel.action            --------------------------
	.section	.nv.rel.action,"",@"SHT_CUDA_RELOCINFO"
	.align	8
	.sectionentsize	8
        /*0000*/ 	.byte	0x73, 0x00, 0x00, 0x00, 0x00, 0x00, 0x00, 0x00, 0x00, 0x00, 0x00, 0x11, 0x25, 0x00, 0x05, 0x36


//--------------------- .nv.constant4             --------------------------
	.section	.nv.constant4,"a",@progbits
	.align	8
	.align		8
.nv.constant4:
        /*0000*/ 	.dword	_$_str


//--------------------- .nv.constant0.triton_red_fused__to_copy_add_amax_amin_clamp_mul_native_layer_norm_reciprocal_1 --------------------------
	.section	.nv.constant0.triton_red_fused__to_copy_add_amax_amin_clamp_mul_native_layer_norm_reciprocal_1,"a",@progbits
	.sectionflags	@""
	.align	4
.nv.constant0.triton_red_fused__to_copy_add_amax_amin_clamp_mul_native_layer_norm_reciprocal_1:
	.zero		496


//--------------------- .text.triton_red_fused__to_copy_add_amax_amin_clamp_mul_native_layer_norm_reciprocal_1 --------------------------
	.section	.text.triton_red_fused__to_copy_add_amax_amin_clamp_mul_native_layer_norm_reciprocal_1,"ax",@progbits
	.sectionflags	@"SHF_BARRIERS=1"
	.sectioninfo	@"SHI_REGISTERS=62"
	.align	128
        .global         triton_red_fused__to_copy_add_amax_amin_clamp_mul_native_layer_norm_reciprocal_1
        .type           triton_red_fused__to_copy_add_amax_amin_clamp_mul_native_layer_norm_reciprocal_1,@function
        .size           triton_red_fused__to_copy_add_amax_amin_clamp_mul_native_layer_norm_reciprocal_1,(.L_x_1 - triton_red_fused__to_copy_add_amax_amin_clamp_mul_native_layer_norm_reciprocal_1)
        .other          triton_red_fused__to_copy_add_amax_amin_clamp_mul_native_layer_norm_reciprocal_1,@"STO_CUDA_ENTRY STV_DEFAULT"
triton_red_fused__to_copy_add_amax_amin_clamp_mul_native_layer_norm_reciprocal_1:
.text.triton_red_fused__to_copy_add_amax_amin_clamp_mul_native_layer_norm_reciprocal_1:
[----:B------:R-:W-:Y:S02]  /*0000*/  IMAD.MOV.U32 R1, RZ, RZ, c[0x0][0x28] ;  /* 0x00000a00ff017624 */ /* 0x000fe400078e00ff */
[----:B------:R-:W0:Y:S01]  /*0010*/  S2R R52, SR_TID.X ;  /* 0x0000000000347919 */ /* 0x000e220000002100 */
[----:B------:R-:W-:Y:S01]  /*0020*/  IMAD.MOV.U32 R48, RZ, RZ, 0x2 ;  /* 0x00000002ff307424 */ /* 0x000fe200078e00ff */
[----:B------:R-:W-:Y:S01]  /*0030*/  CS2R R4, SRZ ;  /* 0x0000000000047805 */ /* 0x000fe2000001ff00 */
[----:B------:R-:W-:Y:S01]  /*0040*/  CS2R R6, SRZ ;  /* 0x0000000000067805 */ /* 0x000fe2000001ff00 */
[----:B------:R-:W1:Y:S01]  /*0050*/  S2R R0, SR_CTAID.X ;  /* 0x0000000000007919 */ /* 0x000e620000002500 */
[----:B------:R-:W-:Y:S01]  /*0060*/  ULDC.64 UR4, c[0x0][0x118] ;  /* 0x0000460000047ab9 */ /* 0x000fe20000000a00 */
[----:B0-----:R-:W-:Y:S01]  /*0070*/  IMAD.SHL.U32 R47, R52, 0x10, RZ ;  /* 0x00000010342f7824 */ /* 0x001fe200078e00ff */
[----:B-1----:R-:W-:-:S04]  /*0080*/  ISETP.GE.AND P2, PT, R0, 0x1010, PT ;  /* 0x000010100000780c */ /* 0x002fc80003f46270 */
[----:B------:R-:W-:-:S04]  /*0090*/  LOP3.LUT R47, R47, 0xff0, RZ, 0xc0, !PT ;  /* 0x00000ff02f2f7812 */ /* 0x000fc800078ec0ff */
[----:B------:R-:W-:Y:S01]  /*00a0*/  ISETP.LT.U32.AND P1, PT, R47, 0xc00, !P2 ;  /* 0x00000c002f00780c */ /* 0x000fe20005721070 */
[----:B------:R-:W-:-:S04]  /*00b0*/  IMAD R53, R0, 0xc00, R47 ;  /* 0x00000c0000357824 */ /* 0x000fc800078e022f */
[----:B------:R-:W-:-:S08]  /*00c0*/  IMAD.WIDE R32, R53, R48, c[0x0][0x160] ;  /* 0x0000580035207625 */ /* 0x000fd000078e0230 */
[----:B------:R-:W2:Y:S01]  /*00d0*/  @P1 LDG.E.EL.128 R4, [R32.64] ;  /* 0x0000000420041981 */ /* 0x000ea2000c2e1d00 */
[----:B------:R-:W-:Y:S01]  /*00e0*/  IADD3 R3, R53, 0x8, RZ ;  /* 0x0000000835037810 */ /* 0x000fe20007ffe0ff */
[----:B------:R-:W-:Y:S01]  /*00f0*/  CS2R R8, SRZ ;  /* 0x0000000000087805 */ /* 0x000fe2000001ff00 */
[----:B------:R-:W-:-:S03]  /*0100*/  CS2R R10, SRZ ;  /* 0x00000000000a7805 */ /* 0x000fc6000001ff00 */
[----:B------:R-:W-:-:S05]  /*0110*/  IMAD.WIDE R2, R3, R48, c[0x0][0x160] ;  /* 0x0000580003027625 */ /* 0x000fca00078e0230 */
[----:B------:R-:W3:Y:S01]  /*0120*/  @P1 LDG.E.EL.128 R8, [R2.64] ;  /* 0x0000000402081981 */ /* 0x000ee2000c2e1d00 */
[----:B------:R-:W-:Y:S01]  /*0130*/  FSEL R19, RZ, 2, !P1 ;  /* 0x40000000ff137808 */ /* 0x000fe20004800000 */
[----:B------:R-:W-:Y:S01]  /*0140*/  IMAD.MOV.U32 R58, RZ, RZ, 0x4 ;  /* 0x00000004ff3a7424 */ /* 0x000fe200078e00ff */
[----:B------:R-:W-:Y:S02]  /*0150*/  FSEL R16, RZ, 3, !P1 ;  /* 0x40400000ff107808 */ /* 0x000fe40004800000 */
[C---:B------:R-:W-:Y:S01]  /*0160*/  FSETP.GEU.AND P0, PT, R19.reuse, 1.175494350822287508e-38, PT ;  /* 0x008000001300780b */ /* 0x040fe20003f0e000 */
[----:B------:R-:W-:Y:S01]  /*0170*/  FMUL R18, R19, 16777216 ;  /* 0x4b80000013127820 */ /* 0x000fe20000400000 */
[----:B------:R-:W-:Y:S01]  /*0180*/  FSEL R17, RZ, 4, !P1 ;  /* 0x40800000ff117808 */ /* 0x000fe20004800000 */
[C---:B------:R-:W-:Y:S01]  /*0190*/  FMUL R21, R16.reuse, 16777216 ;  /* 0x4b80000010157820 */ /* 0x040fe20000400000 */
[----:B------:R-:W-:Y:S02]  /*01a0*/  FSETP.GEU.AND P3, PT, R16, 1.175494350822287508e-38, PT ;  /* 0x008000001000780b */ /* 0x000fe40003f6e000 */
[----:B------:R-:W-:Y:S01]  /*01b0*/  FSEL R15, R18, R19, !P0 ;  /* 0x00000013120f7208 */ /* 0x000fe20004000000 */
[----:B------:R-:W-:Y:S01]  /*01c0*/  FMUL R20, R17, 16777216 ;  /* 0x4b80000011147820 */ /* 0x000fe20000400000 */
[----:B------:R-:W-:-:S02]  /*01d0*/  FSEL R23, R21, R16, !P3 ;  /* 0x0000001015177208 */ /* 0x000fc40005800000 */
[----:B------:R-:W0:Y:S01]  /*01e0*/  MUFU.RCP R22, R15 ;  /* 0x0000000f00167308 */ /* 0x000e220000001000 */
[----:B------:R-:W-:Y:S02]  /*01f0*/  FSEL R18, RZ, 5, !P1 ;  /* 0x40a00000ff127808 */ /* 0x000fe40004800000 */
[----:B------:R-:W-:Y:S02]  /*0200*/  FSETP.GEU.AND P4, PT, R17, 1.175494350822287508e-38, PT ;  /* 0x008000001100780b */ /* 0x000fe40003f8e000 */
[----:B------:R-:W-:Y:S01]  /*0210*/  FSEL R21, RZ, 1, !P1 ;  /* 0x3f800000ff157808 */ /* 0x000fe20004800000 */
[----:B------:R-:W-:Y:S01]  /*0220*/  FMUL R25, R18, 16777216 ;  /* 0x4b80000012197820 */ /* 0x000fe20000400000 */
[----:B------:R-:W-:Y:S01]  /*0230*/  FSEL R26, R20, R17, !P4 ;  /* 0x00000011141a7208 */ /* 0x000fe20006000000 */
[----:B------:R-:W-:Y:S01]  /*0240*/  MUFU.RCP R24, R23 ;  /* 0x0000001700187308 */ /* 0x000fe20000001000 */
[----:B------:R-:W-:Y:S01]  /*0250*/  FSETP.GEU.AND P5, PT, R18, 1.175494350822287508e-38, PT ;  /* 0x008000001200780b */ /* 0x000fe20003fae000 */
[----:B------:R-:W-:-:S03]  /*0260*/  FMUL R20, R21, 16777216 ;  /* 0x4b80000015147820 */ /* 0x000fc60000400000 */
[----:B------:R-:W-:Y:S02]  /*0270*/  FSEL R29, R25, R18, !P5 ;  /* 0x00000012191d7208 */ /* 0x000fe40006800000 */
[CC--:B------:R-:W-:Y:S01]  /*0280*/  FSEL R25, R20.reuse, R21.reuse, !P0 ;  /* 0x0000001514197208 */ /* 0x0c0fe20004000000 */
[----:B------:R-:W1:Y:S01]  /*0290*/  MUFU.RCP R27, R26 ;  /* 0x0000001a001b7308 */ /* 0x000e620000001000 */
[----:B------:R-:W-:Y:S02]  /*02a0*/  FSETP.NEU.AND P0, PT, R19, RZ, PT ;  /* 0x000000ff1300720b */ /* 0x000fe40003f0d000 */
[----:B------:R-:W-:Y:S01]  /*02b0*/  FSEL R28, R20, R21, !P4 ;  /* 0x00000015141c7208 */ /* 0x000fe20006000000 */
[----:B0-----:R-:W-:Y:S01]  /*02c0*/  FMUL R25, R22, R25 ;  /* 0x0000001916197220 */ /* 0x001fe20000400000 */
[----:B------:R-:W-:-:S03]  /*02d0*/  FSEL R30, R20, R21, !P5 ;  /* 0x00000015141e7208 */ /* 0x000fc60006800000 */
[----:B------:R-:W0:Y:S01]  /*02e0*/  MUFU.RCP R29, R29 ;  /* 0x0000001d001d7308 */ /* 0x000e220000001000 */
[----:B-1----:R-:W-:Y:S01]  /*02f0*/  FMUL R27, R27, R28 ;  /* 0x0000001c1b1b7220 */ /* 0x002fe20000400000 */
[----:B0-----:R-:W-:Y:S01]  /*0300*/  FMUL R29, R29, R30 ;  /* 0x0000001e1d1d7220 */ /* 0x001fe20000400000 */
[C---:B--2---:R-:W-:Y:S01]  /*0310*/  PRMT R15, R4.reuse, 0x7632, R15 ;  /* 0x00007632040f7816 */ /* 0x044fe2000000000f */
[----:B------:R-:W-:-:S04]  /*0320*/  IMAD.U32 R4, R4, 0x10000, RZ ;  /* 0x0001000004047824 */ /* 0x000fc800078e00ff */
[----:B------:R-:W-:Y:S01]  /*0330*/  IMAD.U32 R15, R15, 0x10000, RZ ;  /* 0x000100000f0f7824 */ /* 0x000fe200078e00ff */
[----:B------:R-:W-:-:S04]  /*0340*/  FSEL R23, R4, RZ, P1 ;  /* 0x000000ff04177208 */ /* 0x000fc80000800000 */
[----:B------:R-:W-:Y:S02]  /*0350*/  FSEL R4, R15, RZ, P1 ;  /* 0x000000ff0f047208 */ /* 0x000fe40000800000 */
[----:B------:R-:W-:-:S03]  /*0360*/  FSEL R15, R20, R21, !P3 ;  /* 0x00000015140f7208 */ /* 0x000fc60005800000 */
[----:B------:R-:W-:Y:S01]  /*0370*/  FADD R22, -R23, R4 ;  /* 0x0000000417167221 */ /* 0x000fe20000000100 */
[----:B------:R-:W-:Y:S01]  /*0380*/  FSEL R4, R25, RZ, P0 ;  /* 0x000000ff19047208 */ /* 0x000fe20000000000 */
[----:B------:R-:W-:Y:S01]  /*0390*/  FMUL R26, R24, R15 ;  /* 0x0000000f181a7220 */ /* 0x000fe20000400000 */
[C---:B------:R-:W-:Y:S01]  /*03a0*/  IMAD.U32 R15, R5.reuse, 0x10000, RZ ;  /* 0x00010000050f7824 */ /* 0x040fe200078e00ff */
[C---:B------:R-:W-:Y:S01]  /*03b0*/  FMUL R24, R22.reuse, R22 ;  /* 0x0000001616187220 */ /* 0x040fe20000400000 */
[----:B------:R-:W-:Y:S01]  /*03c0*/  PRMT R5, R5, 0x7632, R5 ;  /* 0x0000763205057816 */ /* 0x000fe20000000005 */
[----:B------:R-:W-:Y:S01]  /*03d0*/  FFMA R23, R22, R4, R23 ;  /* 0x0000000416177223 */ /* 0x000fe20000000017 */
[----:B------:R-:W-:Y:S01]  /*03e0*/  FSETP.NEU.AND P0, PT, R16, RZ, PT ;  /* 0x000000ff1000720b */ /* 0x000fe20003f0d000 */
[----:B------:R-:W-:Y:S01]  /*03f0*/  FMUL R25, R21, R24 ;  /* 0x0000001815197220 */ /* 0x000fe20000400000 */
[----:B------:R-:W-:Y:S01]  /*0400*/  FSEL R22, R15, RZ, P1 ;  /* 0x000000ff0f167208 */ /* 0x000fe20000800000 */
[----:B------:R-:W-:Y:S01]  /*0410*/  IMAD.U32 R5, R5, 0x10000, RZ ;  /* 0x0001000005057824 */ /* 0x000fe200078e00ff */
[----:B------:R-:W-:Y:S01]  /*0420*/  FSEL R15, RZ, 6, !P1 ;  /* 0x40c00000ff0f7808 */ /* 0x000fe20004800000 */
[----:B------:R-:W-:Y:S01]  /*0430*/  FFMA R25, R4, R25, RZ ;  /* 0x0000001904197223 */ /* 0x000fe200000000ff */
[----:B------:R-:W-:Y:S01]  /*0440*/  FSEL R26, R26, RZ, P0 ;  /* 0x000000ff1a1a7208 */ /* 0x000fe20000000000 */
[--C-:B------:R-:W-:Y:S01]  /*0450*/  FADD R22, R22, -R23.reuse ;  /* 0x8000001716167221 */ /* 0x100fe20000000000 */
[C---:B------:R-:W-:Y:S01]  /*0460*/  FSETP.GEU.AND P3, PT, R15.reuse, 1.175494350822287508e-38, PT ;  /* 0x008000000f00780b */ /* 0x040fe20003f6e000 */
[----:B------:R-:W-:Y:S01]  /*0470*/  FMUL R4, R15, 16777216 ;  /* 0x4b8000000f047820 */ /* 0x000fe20000400000 */
[----:B------:R-:W-:Y:S01]  /*0480*/  FSETP.NEU.AND P0, PT, R17, RZ, PT ;  /* 0x000000ff1100720b */ /* 0x000fe20003f0d000 */
[C---:B------:R-:W-:Y:S01]  /*0490*/  FFMA R24, R22.reuse, R26, R23 ;  /* 0x0000001a16187223 */ /* 0x040fe20000000017 */
[----:B------:R-:W-:Y:S01]  /*04a0*/  FSEL R5, R5, RZ, P1 ;  /* 0x000000ff05057208 */ /* 0x000fe20000800000 */
[----:B------:R-:W-:Y:S01]  /*04b0*/  FMUL R22, R22, R22 ;  /* 0x0000001616167220 */ /* 0x000fe20000400000 */
[----:B------:R-:W-:Y:S01]  /*04c0*/  FSEL R23, R4, R15, !P3 ;  /* 0x0000000f04177208 */ /* 0x000fe20005800000 */
[C---:B------:R-:W-:Y:S01]  /*04d0*/  IMAD.U32 R4, R6.reuse, 0x10000, RZ ;  /* 0x0001000006047824 */ /* 0x040fe200078e00ff */
[----:B------:R-:W-:Y:S01]  /*04e0*/  FSEL R27, R27, RZ, P0 ;  /* 0x000000ff1b1b7208 */ /* 0x000fe20000000000 */
[----:B------:R-:W-:Y:S01]  /*04f0*/  FADD R5, R5, -R24 ;  /* 0x8000001805057221 */ /* 0x000fe20000000000 */
[----:B------:R-:W-:Y:S01]  /*0500*/  PRMT R6, R6, 0x7632, R6 ;  /* 0x0000763206067816 */ /* 0x000fe20000000006 */
[----:B------:R-:W-:Y:S01]  /*0510*/  FMUL R22, R19, R22 ;  /* 0x0000001613167220 */ /* 0x000fe20000400000 */
[----:B------:R-:W0:Y:S01]  /*0520*/  MUFU.RCP R23, R23 ;  /* 0x0000001700177308 */ /* 0x000e220000001000 */
[----:B------:R-:W-:Y:S01]  /*0530*/  FSETP.NEU.AND P0, PT, R18, RZ, PT ;  /* 0x000000ff1200720b */ /* 0x000fe20003f0d000 */
[----:B------:R-:W-:Y:S01]  /*0540*/  FFMA R19, R5, R27, R24 ;  /* 0x0000001b05137223 */ /* 0x000fe20000000018 */
[----:B------:R-:W-:Y:S01]  /*0550*/  FSEL R4, R4, RZ, P1 ;  /* 0x000000ff04047208 */ /* 0x000fe20000800000 */
[----:B------:R-:W-:Y:S01]  /*0560*/  IMAD.U32 R6, R6, 0x10000, RZ ;  /* 0x0001000006067824 */ /* 0x000fe200078e00ff */
[----:B------:R-:W-:Y:S01]  /*0570*/  FSEL R24, R29, RZ, P0 ;  /* 0x000000ff1d187208 */ /* 0x000fe20000000000 */
[----:B------:R-:W-:Y:S01]  /*0580*/  FMUL R5, R5, R5 ;  /* 0x0000000505057220 */ /* 0x000fe20000400000 */
[----:B------:R-:W-:Y:S01]  /*0590*/  FSEL R28, R20, R21, !P3 ;  /* 0x00000015141c7208 */ /* 0x000fe20005800000 */
[----:B------:R-:W-:Y:S01]  /*05a0*/  FADD R4, R4, -R19 ;  /* 0x8000001304047221 */ /* 0x000fe20000000000 */
[----:B------:R-:W-:Y:S01]  /*05b0*/  FSEL R6, R6, RZ, P1 ;  /* 0x000000ff06067208 */ /* 0x000fe20000800000 */
[----:B------:R-:W-:Y:S01]  /*05c0*/  FFMA R22, R26, R22, R25 ;  /* 0x000000161a167223 */ /* 0x000fe20000000019 */
[----:B------:R-:W-:Y:S01]  /*05d0*/  FMUL R5, R16, R5 ;  /* 0x0000000510057220 */ /* 0x000fe20000400000 */
[C---:B------:R-:W-:Y:S01]  /*05e0*/  FFMA R19, R4.reuse, R24, R19 ;  /* 0x0000001804137223 */ /* 0x040fe20000000013 */
[----:B------:R-:W-:Y:S01]  /*05f0*/  FMUL R4, R4, R4 ;  /* 0x0000000404047220 */ /* 0x000fe20000400000 */
[----:B------:R-:W-:Y:S01]  /*0600*/  FSETP.NEU.AND P0, PT, R15, RZ, PT ;  /* 0x000000ff0f00720b */ /* 0x000fe20003f0d000 */
[----:B------:R-:W-:Y:S01]  /*0610*/  FFMA R5, R27, R5, R22 ;  /* 0x000000051b057223 */ /* 0x000fe20000000016 */
[----:B------:R-:W-:Y:S01]  /*0620*/  FADD R6, R6, -R19 ;  /* 0x8000001306067221 */ /* 0x000fe20000000000 */
[----:B0-----:R-:W-:Y:S01]  /*0630*/  FMUL R23, R23, R28 ;  /* 0x0000001c17177220 */ /* 0x001fe20000400000 */
[----:B------:R-:W-:Y:S01]  /*0640*/  FMUL R4, R17, R4 ;  /* 0x0000000411047220 */ /* 0x000fe20000400000 */
[----:B------:R-:W-:Y:S01]  /*0650*/  FSEL R27, RZ, 7, !P1 ;  /* 0x40e00000ff1b7808 */ /* 0x000fe20004800000 */
[----:B------:R-:W-:Y:S01]  /*0660*/  FMUL R17, R6, R6 ;  /* 0x0000000606117220 */ /* 0x000fe20000400000 */
[----:B------:R-:W-:Y:S01]  /*0670*/  FSEL R22, RZ, 8, !P1 ;  /* 0x41000000ff167808 */ /* 0x000fe20004800000 */
[----:B------:R-:W-:Y:S01]  /*0680*/  FFMA R4, R24, R4, R5 ;  /* 0x0000000418047223 */ /* 0x000fe20000000005 */
[----:B------:R-:W-:Y:S01]  /*0690*/  FSEL R23, R23, RZ, P0 ;  /* 0x000000ff17177208 */ /* 0x000fe20000000000 */
[----:B------:R-:W-:Y:S01]  /*06a0*/  FMUL R17, R18, R17 ;  /* 0x0000001112117220 */ /* 0x000fe20000400000 */
[----:B------:R-:W-:Y:S01]  /*06b0*/  FSETP.GEU.AND P0, PT, R27, 1.175494350822287508e-38, PT ;  /* 0x008000001b00780b */ /* 0x000fe20003f0e000 */
[C---:B------:R-:W-:Y:S01]  /*06c0*/  FMUL R29, R22.reuse, 16777216 ;  /* 0x4b800000161d7820 */ /* 0x040fe20000400000 */
[----:B------:R-:W-:Y:S01]  /*06d0*/  FSETP.GEU.AND P4, PT, R22, 1.175494350822287508e-38, PT ;  /* 0x008000001600780b */ /* 0x000fe20003f8e000 */
[----:B------:R-:W-:Y:S01]  /*06e0*/  FFMA R25, R23, R17, R4 ;  /* 0x0000001117197223 */ /* 0x000fe20000000004 */
[----:B------:R-:W-:Y:S01]  /*06f0*/  FMUL R4, R27, 16777216 ;  /* 0x4b8000001b047820 */ /* 0x000fe20000400000 */
[----:B------:R-:W-:Y:S01]  /*0700*/  FFMA R26, R6, R23, R19 ;  /* 0x00000017061a7223 */ /* 0x000fe20000000013 */
[----:B------:R-:W-:-:S02]  /*0710*/  FSEL R19, RZ, 10, !P1 ;  /* 0x41200000ff137808 */ /* 0x000fc40004800000 */
[----:B------:R-:W-:Y:S02]  /*0720*/  FSEL R23, RZ, 9, !P1 ;  /* 0x41100000ff177808 */ /* 0x000fe40004800000 */
[----:B------:R-:W-:Y:S02]  /*0730*/  FSEL R24, R4, R27, !P0 ;  /* 0x0000001b04187208 */ /* 0x000fe40004000000 */
[----:B------:R-:W-:Y:S01]  /*0740*/  FSEL R16, RZ, 11, !P1 ;  /* 0x41300000ff107808 */ /* 0x000fe20004800000 */
[----:B------:R-:W-:Y:S01]  /*0750*/  FMUL R30, R23, 16777216 ;  /* 0x4b800000171e7820 */ /* 0x000fe20000400000 */
[----:B------:R0:W1:Y:S01]  /*0760*/  MUFU.RCP R37, R24 ;  /* 0x0000001800257308 */ /* 0x0000620000001000 */
[----:B------:R-:W-:Y:S02]  /*0770*/  FSEL R18, RZ, 12, !P1 ;  /* 0x41400000ff127808 */ /* 0x000fe40004800000 */
[----:B------:R-:W-:Y:S01]  /*0780*/  FSEL R29, R29, R22, !P4 ;  /* 0x000000161d1d7208 */ /* 0x000fe20006000000 */
[----:B------:R-:W-:Y:S01]  /*0790*/  FMUL R31, R16, 16777216 ;  /* 0x4b800000101f7820 */ /* 0x000fe20000400000 */
[----:B------:R-:W-:-:S02]  /*07a0*/  FSETP.GEU.AND P6, PT, R19, 1.175494350822287508e-38, PT ;  /* 0x008000001300780b */ /* 0x000fc40003fce000 */
[----:B------:R-:W-:Y:S01]  /*07b0*/  FSETP.GEU.AND P3, PT, R23, 1.175494350822287508e-38, PT ;  /* 0x008000001700780b */ /* 0x000fe20003f6e000 */
[----:B------:R2:W4:Y:S01]  /*07c0*/  MUFU.RCP R34, R29 ;  /* 0x0000001d00227308 */ /* 0x0005220000001000 */
[----:B0-----:R-:W-:Y:S01]  /*07d0*/  FMUL R24, R19, 16777216 ;  /* 0x4b80000013187820 */ /* 0x001fe20000400000 */
[----:B------:R-:W-:Y:S02]  /*07e0*/  FSEL R17, RZ, 13, !P1 ;  /* 0x41500000ff117808 */ /* 0x000fe40004800000 */
[----:B------:R-:W-:Y:S02]  /*07f0*/  FSEL R5, RZ, 14, !P1 ;  /* 0x41600000ff057808 */ /* 0x000fe40004800000 */
[----:B------:R-:W-:Y:S01]  /*0800*/  FSEL R6, RZ, 15, !P1 ;  /* 0x41700000ff067808 */ /* 0x000fe20004800000 */
[----:B------:R-:W-:Y:S01]  /*0810*/  FMUL R46, R17, 16777216 ;  /* 0x4b800000112e7820 */ /* 0x000fe20000400000 */
[----:B------:R-:W-:Y:S01]  /*0820*/  FSETP.GEU.AND P5, PT, R16, 1.175494350822287508e-38, PT ;  /* 0x008000001000780b */ /* 0x000fe20003fae000 */
[----:B--2---:R-:W-:Y:S01]  /*0830*/  FMUL R29, R18, 16777216 ;  /* 0x4b800000121d7820 */ /* 0x004fe20000400000 */
[----:B------:R-:W-:-:S02]  /*0840*/  FSEL R4, RZ, 16, !P1 ;  /* 0x41800000ff047808 */ /* 0x000fc40004800000 */
[----:B------:R-:W-:Y:S02]  /*0850*/  FSEL R28, R20, R21, !P0 ;  /* 0x00000015141c7208 */ /* 0x000fe40004000000 */
[----:B------:R-:W-:Y:S02]  /*0860*/  FSEL R38, R24, R19, !P6 ;  /* 0x0000001318267208 */ /* 0x000fe40007000000 */
[----:B------:R-:W-:Y:S01]  /*0870*/  FSETP.GEU.AND P0, PT, R18, 1.175494350822287508e-38, PT ;  /* 0x008000001200780b */ /* 0x000fe20003f0e000 */
[----:B-1----:R-:W-:Y:S01]  /*0880*/  FMUL R37, R37, R28 ;  /* 0x0000001c25257220 */ /* 0x002fe20000400000 */
[----:B------:R-:W-:Y:S01]  /*0890*/  FSEL R39, R20, R21, !P4 ;  /* 0x0000001514277208 */ /* 0x000fe20006000000 */
[----:B------:R-:W0:Y:S01]  /*08a0*/  MUFU.RCP R43, R38 ;  /* 0x00000026002b7308 */ /* 0x000e220000001000 */
[----:B------:R-:W-:Y:S02]  /*08b0*/  FSEL R30, R30, R23, !P3 ;  /* 0x000000171e1e7208 */ /* 0x000fe40005800000 */
[----:B------:R-:W-:Y:S01]  /*08c0*/  FSEL R41, R20, R21, !P3 ;  /* 0x0000001514297208 */ /* 0x000fe20005800000 */
[----:B----4-:R-:W-:Y:S01]  /*08d0*/  FMUL R34, R34, R39 ;  /* 0x0000002722227220 */ /* 0x010fe20000400000 */
[----:B------:R-:W-:-:S02]  /*08e0*/  FSEL R24, R20, R21, !P6 ;  /* 0x0000001514187208 */ /* 0x000fc40007000000 */
[----:B------:R-:W-:Y:S01]  /*08f0*/  FSETP.GEU.AND P4, PT, R17, 1.175494350822287508e-38, PT ;  /* 0x008000001100780b */ /* 0x000fe20003f8e000 */
[----:B------:R1:W2:Y:S01]  /*0900*/  MUFU.RCP R40, R30 ;  /* 0x0000001e00287308 */ /* 0x0002a20000001000 */
[----:B------:R-:W-:Y:S02]  /*0910*/  FSETP.GEU.AND P3, PT, R5, 1.175494350822287508e-38, PT ;  /* 0x008000000500780b */ /* 0x000fe40003f6e000 */
[----:B------:R-:W-:Y:S02]  /*0920*/  FSETP.GEU.AND P6, PT, R6, 1.175494350822287508e-38, PT ;  /* 0x008000000600780b */ /* 0x000fe40003fce000 */
[----:B------:R-:W-:Y:S02]  /*0930*/  FSEL R42, R31, R16, !P5 ;  /* 0x000000101f2a7208 */ /* 0x000fe40006800000 */
[----:B------:R-:W-:Y:S01]  /*0940*/  FSEL R36, R20, R21, !P5 ;  /* 0x0000001514247208 */ /* 0x000fe20006800000 */
[----:B0-----:R-:W-:Y:S01]  /*0950*/  FMUL R24, R43, R24 ;  /* 0x000000182b187220 */ /* 0x001fe20000400000 */
[----:B------:R-:W-:-:S02]  /*0960*/  FSETP.GEU.AND P5, PT, R4, 1.175494350822287508e-38, PT ;  /* 0x008000000400780b */ /* 0x000fc40003fae000 */
[----:B------:R-:W-:Y:S02]  /*0970*/  FSEL R44, R29, R18, !P0 ;  /* 0x000000121d2c7208 */ /* 0x000fe40004000000 */
[CC--:B------:R-:W-:Y:S02]  /*0980*/  FSEL R35, R20.reuse, R21.reuse, !P0 ;  /* 0x0000001514237208 */ /* 0x0c0fe40004000000 */
[CC--:B------:R-:W-:Y:S01]  /*0990*/  FSEL R31, R20.reuse, R21.reuse, !P4 ;  /* 0x00000015141f7208 */ /* 0x0c0fe20006000000 */
[----:B------:R-:W-:Y:S01]  /*09a0*/  MUFU.RCP R38, R44 ;  /* 0x0000002c00267308 */ /* 0x000fe20000001000 */
[----:B-1----:R-:W-:Y:S01]  /*09b0*/  FSEL R30, R20, R21, !P3 ;  /* 0x00000015141e7208 */ /* 0x002fe20005800000 */
[----:B--2---:R-:W-:Y:S01]  /*09c0*/  FMUL R28, R40, R41 ;  /* 0x00000029281c7220 */ /* 0x004fe20000400000 */
[-C--:B------:R-:W-:Y:S01]  /*09d0*/  FSEL R29, R20, R21.reuse, !P6 ;  /* 0x00000015141d7208 */ /* 0x080fe20007000000 */
[----:B------:R-:W-:Y:S01]  /*09e0*/  FMUL R41, R6, 16777216 ;  /* 0x4b80000006297820 */ /* 0x000fe20000400000 */
[----:B------:R-:W-:-:S02]  /*09f0*/  FSEL R20, R20, R21, !P5 ;  /* 0x0000001514147208 */ /* 0x000fc40006800000 */
[----:B------:R-:W-:Y:S01]  /*0a00*/  FSEL R40, R46, R17, !P4 ;  /* 0x000000112e287208 */ /* 0x000fe20006000000 */
[----:B------:R0:W1:Y:S01]  /*0a10*/  MUFU.RCP R21, R42 ;  /* 0x0000002a00157308 */ /* 0x0000620000001000 */
[----:B------:R-:W-:Y:S01]  /*0a20*/  FSEL R43, R41, R6, !P6 ;  /* 0x00000006292b7208 */ /* 0x000fe20007000000 */
[----:B------:R-:W-:Y:S01]  /*0a30*/  FMUL R46, R5, 16777216 ;  /* 0x4b800000052e7820 */ /* 0x000fe20000400000 */
[----:B------:R-:W-:-:S04]  /*0a40*/  FSETP.NEU.AND P0, PT, R27, RZ, PT ;  /* 0x000000ff1b00720b */ /* 0x000fc80003f0d000 */
[----:B------:R-:W-:Y:S01]  /*0a50*/  FSEL R39, R46, R5, !P3 ;  /* 0x000000052e277208 */ /* 0x000fe20005800000 */
[----:B------:R-:W2:Y:S01]  /*0a60*/  MUFU.RCP R40, R40 ;  /* 0x0000002800287308 */ /* 0x000ea20000001000 */
[----:B0-----:R-:W-:Y:S02]  /*0a70*/  FSEL R42, R37, RZ, P0 ;  /* 0x000000ff252a7208 */ /* 0x001fe40000000000 */
[----:B------:R-:W-:Y:S02]  /*0a80*/  FSETP.NEU.AND P0, PT, R22, RZ, PT ;  /* 0x000000ff1600720b */ /* 0x000fe40003f0d000 */
[----:B------:R-:W-:Y:S02]  /*0a90*/  FSETP.NEU.AND P3, PT, R17, RZ, PT ;  /* 0x000000ff1100720b */ /* 0x000fe40003f6d000 */
[----:B------:R-:W-:Y:S01]  /*0aa0*/  FSEL R34, R34, RZ, P0 ;  /* 0x000000ff22227208 */ /* 0x000fe20000000000 */
[----:B-1----:R-:W-:Y:S01]  /*0ab0*/  FMUL R21, R21, R36 ;  /* 0x0000002415157220 */ /* 0x002fe20000400000 */
[C---:B------:R-:W-:Y:S01]  /*0ac0*/  IMAD.U32 R36, R7.reuse, 0x10000, RZ ;  /* 0x0001000007247824 */ /* 0x040fe200078e00ff */
[----:B------:R-:W-:Y:S01]  /*0ad0*/  PRMT R7, R7, 0x7632, R7 ;  /* 0x0000763207077816 */ /* 0x000fe20000000007 */
[----:B------:R-:W0:Y:S01]  /*0ae0*/  MUFU.RCP R39, R39 ;  /* 0x0000002700277308 */ /* 0x000e220000001000 */
[----:B------:R-:W-:-:S02]  /*0af0*/  FSETP.NEU.AND P0, PT, R23, RZ, PT ;  /* 0x000000ff1700720b */ /* 0x000fc40003f0d000 */
[----:B------:R-:W-:Y:S01]  /*0b00*/  FSEL R41, R36, RZ, P1 ;  /* 0x000000ff24297208 */ /* 0x000fe20000800000 */
[----:B------:R-:W-:Y:S01]  /*0b10*/  IMAD.U32 R36, R7, 0x10000, RZ ;  /* 0x0001000007247824 */ /* 0x000fe200078e00ff */
[----:B------:R-:W-:Y:S01]  /*0b20*/  FMUL R7, R38, R35 ;  /* 0x0000002326077220 */ /* 0x000fe20000400000 */
[----:B------:R-:W-:Y:S02]  /*0b30*/  FSEL R28, R28, RZ, P0 ;  /* 0x000000ff1c1c7208 */ /* 0x000fe40000000000 */
[--C-:B------:R-:W-:Y:S01]  /*0b40*/  FADD R41, R41, -R26.reuse ;  /* 0x8000001a29297221 */ /* 0x100fe20000000000 */
[----:B------:R-:W-:Y:S01]  /*0b50*/  FSEL R36, R36, RZ, P1 ;  /* 0x000000ff24247208 */ /* 0x000fe20000800000 */
[----:B------:R-:W1:Y:S01]  /*0b60*/  MUFU.RCP R44, R43 ;  /* 0x0000002b002c7308 */ /* 0x000e620000001000 */
[----:B------:R-:W-:Y:S01]  /*0b70*/  FSETP.NEU.AND P0, PT, R19, RZ, PT ;  /* 0x000000ff1300720b */ /* 0x000fe20003f0d000 */
[C---:B------:R-:W-:Y:S01]  /*0b80*/  FFMA R35, R41.reuse, R42, R26 ;  /* 0x0000002a29237223 */ /* 0x040fe2000000001a */
[----:B------:R-:W-:Y:S01]  /*0b90*/  FMUL R38, R41, R41 ;  /* 0x0000002929267220 */ /* 0x000fe20000400000 */
[----:B--2---:R-:W-:Y:S01]  /*0ba0*/  FMUL R26, R40, R31 ;  /* 0x0000001f281a7220 */ /* 0x004fe20000400000 */
[----:B------:R-:W-:Y:S01]  /*0bb0*/  FSEL R24, R24, RZ, P0 ;  /* 0x000000ff18187208 */ /* 0x000fe20000000000 */
[----:B------:R-:W-:Y:S01]  /*0bc0*/  FADD R36, R36, -R35 ;  /* 0x8000002324247221 */ /* 0x000fe20000000000 */
[----:B------:R-:W-:Y:S01]  /*0bd0*/  FMUL R38, R15, R38 ;  /* 0x000000260f267220 */ /* 0x000fe20000400000 */
[C---:B---3--:R-:W-:Y:S01]  /*0be0*/  IMAD.U32 R15, R8.reuse, 0x10000, RZ ;  /* 0x00010000080f7824 */ /* 0x048fe200078e00ff */
[----:B------:R-:W-:Y:S01]  /*0bf0*/  PRMT R8, R8, 0x7632, R8 ;  /* 0x0000763208087816 */ /* 0x000fe20000000008 */
[----:B------:R-:W-:Y:S01]  /*0c00*/  FMUL R40, R36, R36 ;  /* 0x0000002424287220 */ /* 0x000fe20000400000 */
[----:B------:R-:W-:Y:S01]  /*0c10*/  FFMA R25, R42, R38, R25 ;  /* 0x000000262a197223 */ /* 0x000fe20000000019 */
[----:B------:R-:W-:Y:S01]  /*0c20*/  FFMA R36, R36, R34, R35 ;  /* 0x0000002224247223 */ /* 0x000fe20000000023 */
[----:B------:R-:W-:Y:S01]  /*0c30*/  FSEL R15, R15, RZ, P1 ;  /* 0x000000ff0f0f7208 */ /* 0x000fe20000800000 */
[----:B------:R-:W-:Y:S01]  /*0c40*/  FMUL R40, R27, R40 ;  /* 0x000000281b287220 */ /* 0x000fe20000400000 */
[----:B------:R-:W-:Y:S01]  /*0c50*/  FMUL R27, R4, 16777216 ;  /* 0x4b800000041b7820 */ /* 0x000fe20000400000 */
[----:B------:R-:W-:Y:S01]  /*0c60*/  IMAD.U32 R8, R8, 0x10000, RZ ;  /* 0x0001000008087824 */ /* 0x000fe200078e00ff */
[----:B------:R-:W-:Y:S01]  /*0c70*/  FSETP.NEU.AND P0, PT, R16, RZ, PT ;  /* 0x000000ff1000720b */ /* 0x000fe20003f0d000 */
[----:B------:R-:W-:Y:S01]  /*0c80*/  FFMA R25, R34, R40, R25 ;  /* 0x0000002822197223 */ /* 0x000fe20000000019 */
[----:B------:R-:W-:Y:S01]  /*0c90*/  FSEL R26, R26, RZ, P3 ;  /* 0x000000ff1a1a7208 */ /* 0x000fe20001800000 */
[----:B0-----:R-:W-:Y:S01]  /*0ca0*/  FMUL R30, R39, R30 ;  /* 0x0000001e271e7220 */ /* 0x001fe20000400000 */
[----:B------:R-:W-:Y:S01]  /*0cb0*/  FSEL R34, R27, R4, !P5 ;  /* 0x000000041b227208 */ /* 0x000fe20006800000 */
[--C-:B------:R-:W-:Y:S01]  /*0cc0*/  FADD R27, R15, -R36.reuse ;  /* 0x800000240f1b7221 */ /* 0x100fe20000000000 */
[----:B------:R-:W-:Y:S01]  /*0cd0*/  FSEL R15, R8, RZ, P1 ;  /* 0x000000ff080f7208 */ /* 0x000fe20000800000 */
[C---:B------:R-:W-:Y:S01]  /*0ce0*/  IMAD.U32 R8, R9.reuse, 0x10000, RZ ;  /* 0x0001000009087824 */ /* 0x040fe200078e00ff */
[----:B------:R-:W-:Y:S01]  /*0cf0*/  PRMT R9, R9, 0x7632, R9 ;  /* 0x0000763209097816 */ /* 0x000fe20000000009 */
[C---:B------:R-:W-:Y:S01]  /*0d00*/  FFMA R36, R27.reuse, R28, R36 ;  /* 0x0000001c1b247223 */ /* 0x040fe20000000024 */
[----:B------:R-:W-:Y:S01]  /*0d10*/  FMUL R27, R27, R27 ;  /* 0x0000001b1b1b7220 */ /* 0x000fe20000400000 */
[----:B------:R-:W-:Y:S01]  /*0d20*/  FADD R25, RZ, R25 ;  /* 0x00000019ff197221 */ /* 0x000fe20000000000 */
[----:B------:R-:W-:Y:S01]  /*0d30*/  FSEL R8, R8, RZ, P1 ;  /* 0x000000ff08087208 */ /* 0x000fe20000800000 */
[--C-:B------:R-:W-:Y:S01]  /*0d40*/  FADD R15, R15, -R36.reuse ;  /* 0x800000240f0f7221 */ /* 0x100fe20000000000 */
[----:B------:R-:W-:Y:S01]  /*0d50*/  FMUL R27, R22, R27 ;  /* 0x0000001b161b7220 */ /* 0x000fe20000400000 */
[----:B------:R-:W-:Y:S01]  /*0d60*/  IMAD.U32 R9, R9, 0x10000, RZ ;  /* 0x0001000009097824 */ /* 0x000fe200078e00ff */
[----:B------:R-:W-:Y:S01]  /*0d70*/  FSEL R21, R21, RZ, P0 ;  /* 0x000000ff15157208 */ /* 0x000fe20000000000 */
[C---:B------:R-:W-:Y:S01]  /*0d80*/  FMUL R22, R15.reuse, R15 ;  /* 0x0000000f0f167220 */ /* 0x040fe20000400000 */
[----:B------:R-:W-:Y:S01]  /*0d90*/  FFMA R31, R15, R24, R36 ;  /* 0x000000180f1f7223 */ /* 0x000fe20000000024 */
[----:B------:R-:W-:Y:S01]  /*0da0*/  FFMA R25, R28, R27, R25 ;  /* 0x0000001b1c197223 */ /* 0x000fe20000000019 */
[----:B------:R-:W-:Y:S01]  /*0db0*/  FSETP.NEU.AND P0, PT, R18, RZ, PT ;  /* 0x000000ff1200720b */ /* 0x000fe20003f0d000 */
[----:B------:R-:W-:Y:S01]  /*0dc0*/  FMUL R22, R23, R22 ;  /* 0x0000001617167220 */ /* 0x000fe20000400000 */
[----:B------:R-:W-:Y:S01]  /*0dd0*/  FADD R8, R8, -R31 ;  /* 0x8000001f08087221 */ /* 0x000fe20000000000 */
[----:B------:R-:W-:Y:S01]  /*0de0*/  FSEL R9, R9, RZ, P1 ;  /* 0x000000ff09097208 */ /* 0x000fe20000800000 */
[----:B------:R-:W0:Y:S01]  /*0df0*/  MUFU.RCP R35, R34 ;  /* 0x0000002200237308 */ /* 0x000e220000001000 */
[----:B------:R-:W-:Y:S01]  /*0e00*/  FFMA R22, R24, R22, R25 ;  /* 0x0000001618167223 */ /* 0x000fe20000000019 */
[C---:B------:R-:W-:Y:S01]  /*0e10*/  FFMA R24, R8.reuse, R21, R31 ;  /* 0x0000001508187223 */ /* 0x040fe2000000001f */
[----:B------:R-:W-:Y:S01]  /*0e20*/  FMUL R28, R8, R8 ;  /* 0x00000008081c7220 */ /* 0x000fe20000400000 */
[C---:B------:R-:W-:Y:S01]  /*0e30*/  IMAD.U32 R8, R10.reuse, 0x10000, RZ ;  /* 0x000100000a087824 */ /* 0x040fe200078e00ff */
[----:B------:R-:W-:Y:S01]  /*0e40*/  FSEL R15, R7, RZ, P0 ;  /* 0x000000ff070f7208 */ /* 0x000fe20000000000 */
[----:B------:R-:W-:Y:S01]  /*0e50*/  FADD R9, R9, -R24 ;  /* 0x8000001809097221 */ /* 0x000fe20000000000 */
[----:B------:R-:W2:Y:S01]  /*0e60*/  SHFL.BFLY PT, R7, R4, 0x10, 0x1f ;  /* 0x0e001f0004077f89 */ /* 0x000ea200000e0000 */
[----:B------:R-:W-:Y:S01]  /*0e70*/  PRMT R10, R10, 0x7632, R10 ;  /* 0x000076320a0a7816 */ /* 0x000fe2000000000a */
[----:B------:R-:W-:Y:S01]  /*0e80*/  FMUL R28, R19, R28 ;  /* 0x0000001c131c7220 */ /* 0x000fe20000400000 */
[----:B------:R-:W-:Y:S01]  /*0e90*/  FSEL R8, R8, RZ, P1 ;  /* 0x000000ff08087208 */ /* 0x000fe20000800000 */
[----:B------:R-:W-:Y:S01]  /*0ea0*/  FFMA R19, R9, R15, R24 ;  /* 0x0000000f09137223 */ /* 0x000fe20000000018 */
[----:B------:R-:W-:Y:S01]  /*0eb0*/  FSETP.NEU.AND P0, PT, R5, RZ, PT ;  /* 0x000000ff0500720b */ /* 0x000fe20003f0d000 */
[----:B------:R-:W-:Y:S01]  /*0ec0*/  IMAD.U32 R10, R10, 0x10000, RZ ;  /* 0x000100000a0a7824 */ /* 0x000fe200078e00ff */
[----:B------:R-:W-:Y:S01]  /*0ed0*/  FMUL R9, R9, R9 ;  /* 0x0000000909097220 */ /* 0x000fe20000400000 */
[--C-:B------:R-:W-:Y:S01]  /*0ee0*/  FADD R24, R8, -R19.reuse ;  /* 0x8000001308187221 */ /* 0x100fe20000000000 */
[----:B------:R-:W-:Y:S01]  /*0ef0*/  IMAD.U32 R8, R11, 0x10000, RZ ;  /* 0x000100000b087824 */ /* 0x000fe200078e00ff */
[----:B------:R-:W-:Y:S01]  /*0f00*/  FSEL R30, R30, RZ, P0 ;  /* 0x000000ff1e1e7208 */ /* 0x000fe20000000000 */
[----:B------:R-:W-:Y:S01]  /*0f10*/  FFMA R22, R21, R28, R22 ;  /* 0x0000001c15167223 */ /* 0x000fe20000000016 */
[----:B------:R-:W-:Y:S01]  /*0f20*/  FSEL R10, R10, RZ, P1 ;  /* 0x000000ff0a0a7208 */ /* 0x000fe20000800000 */
[----:B------:R-:W-:Y:S01]  /*0f30*/  FFMA R19, R24, R26, R19 ;  /* 0x0000001a18137223 */ /* 0x000fe20000000013 */
[----:B------:R-:W-:Y:S01]  /*0f40*/  FMUL R9, R16, R9 ;  /* 0x0000000910097220 */ /* 0x000fe20000400000 */
[----:B------:R-:W-:Y:S01]  /*0f50*/  FMUL R21, R24, R24 ;  /* 0x0000001818157220 */ /* 0x000fe20000400000 */
[----:B------:R-:W-:Y:S01]  /*0f60*/  FSEL R8, R8, RZ, P1 ;  /* 0x000000ff08087208 */ /* 0x000fe20000800000 */
[----:B------:R-:W-:Y:S01]  /*0f70*/  FADD R10, R10, -R19 ;  /* 0x800000130a0a7221 */ /* 0x000fe20000000000 */
[----:B------:R-:W-:Y:S01]  /*0f80*/  PRMT R11, R11, 0x7632, R11 ;  /* 0x000076320b0b7816 */ /* 0x000fe2000000000b */
[----:B-1----:R-:W-:Y:S01]  /*0f90*/  FMUL R29, R44, R29 ;  /* 0x0000001d2c1d7220 */ /* 0x002fe20000400000 */
[----:B------:R-:W-:Y:S01]  /*0fa0*/  FFMA R9, R15, R9, R22 ;  /* 0x000000090f097223 */ /* 0x000fe20000000016 */
[----:B------:R-:W-:Y:S01]  /*0fb0*/  FFMA R19, R10, R30, R19 ;  /* 0x0000001e0a137223 */ /* 0x000fe20000000013 */
[----:B------:R-:W-:Y:S01]  /*0fc0*/  FMUL R21, R18, R21 ;  /* 0x0000001512157220 */ /* 0x000fe20000400000 */
[----:B------:R-:W-:Y:S01]  /*0fd0*/  FMUL R16, R10, R10 ;  /* 0x0000000a0a107220 */ /* 0x000fe20000400000 */
[----:B------:R-:W-:Y:S01]  /*0fe0*/  FSETP.NEU.AND P0, PT, R6, RZ, PT ;  /* 0x000000ff0600720b */ /* 0x000fe20003f0d000 */
[----:B------:R-:W-:Y:S01]  /*0ff0*/  FADD R10, R8, -R19 ;  /* 0x80000013080a7221 */ /* 0x000fe20000000000 */
[----:B--2---:R-:W-:Y:S01]  /*1000*/  FADD R8, R4, R7 ;  /* 0x0000000704087221 */ /* 0x004fe20000000000 */
[----:B------:R-:W-:Y:S01]  /*1010*/  FFMA R9, R26, R21, R9 ;  /* 0x000000151a097223 */ /* 0x000fe20000000009 */
[----:B------:R-:W-:Y:S01]  /*1020*/  FMUL R16, R17, R16 ;  /* 0x0000001011107220 */ /* 0x000fe20000400000 */
[----:B------:R-:W-:Y:S01]  /*1030*/  IMAD.U32 R11, R11, 0x10000, RZ ;  /* 0x000100000b0b7824 */ /* 0x000fe200078e00ff */
[----:B------:R-:W-:Y:S01]  /*1040*/  FSEL R29, R29, RZ, P0 ;  /* 0x000000ff1d1d7208 */ /* 0x000fe20000000000 */
[----:B0-----:R-:W-:Y:S01]  /*1050*/  FMUL R20, R35, R20 ;  /* 0x0000001423147220 */ /* 0x001fe20000400000 */
[----:B------:R-:W-:Y:S01]  /*1060*/  FFMA R9, R30, R16, R9 ;  /* 0x000000101e097223 */ /* 0x000fe20000000009 */
[----:B------:R-:W-:Y:S01]  /*1070*/  FSETP.GEU.AND P4, PT, |R8|, 1.175494350822287508e-38, PT ;  /* 0x008000000800780b */ /* 0x000fe20003f8e200 */
[----:B------:R-:W-:Y:S01]  /*1080*/  FMUL R16, R10, R10 ;  /* 0x0000000a0a107220 */ /* 0x000fe20000400000 */
[----:B------:R-:W-:Y:S01]  /*1090*/  FSETP.NEU.AND P3, PT, R4, RZ, PT ;  /* 0x000000ff0400720b */ /* 0x000fe20003f6d000 */
[----:B------:R-:W-:Y:S01]  /*10a0*/  FFMA R10, R10, R29, R19 ;  /* 0x0000001d0a0a7223 */ /* 0x000fe20000000013 */
[----:B------:R-:W-:Y:S01]  /*10b0*/  FSEL R11, R11, RZ, P1 ;  /* 0x000000ff0b0b7208 */ /* 0x000fe20000800000 */
[----:B------:R-:W0:Y:S01]  /*10c0*/  SHFL.BFLY PT, R17, R8, 0x8, 0x1f ;  /* 0x0d001f0008117f89 */ /* 0x000e2200000e0000 */
[C---:B------:R-:W-:Y:S01]  /*10d0*/  FMUL R15, R8.reuse, 0.25 ;  /* 0x3e800000080f7820 */ /* 0x040fe20000400000 */
[----:B------:R-:W-:Y:S01]  /*10e0*/  FSETP.GT.AND P0, PT, |R8|, 8.50705917302346158658e+37, PT ;  /* 0x7e8000000800780b */ /* 0x000fe20003f04200 */
[----:B------:R-:W-:Y:S01]  /*10f0*/  FMUL R5, R5, R16 ;  /* 0x0000001005057220 */ /* 0x000fe20000400000 */
[----:B------:R-:W-:Y:S01]  /*1100*/  FSEL R20, R20, RZ, P3 ;  /* 0x000000ff14147208 */ /* 0x000fe20001800000 */
[--C-:B------:R-:W-:Y:S01]  /*1110*/  FADD R11, R11, -R10.reuse ;  /* 0x8000000a0b0b7221 */ /* 0x100fe20000000000 */
[----:B------:R-:W-:Y:S01]  /*1120*/  FSEL R15, R15, R8, P0 ;  /* 0x000000080f0f7208 */ /* 0x000fe20000000000 */
[----:B------:R-:W-:Y:S01]  /*1130*/  FADD R16, RZ, R9 ;  /* 0x00000009ff107221 */ /* 0x000fe20000000000 */
[----:B------:R-:W-:Y:S01]  /*1140*/  FSETP.NEU.AND P3, PT, R8, RZ, PT ;  /* 0x000000ff0800720b */ /* 0x000fe20003f6d000 */
[C---:B------:R-:W-:Y:S01]  /*1150*/  FMUL R9, R11.reuse, R11 ;  /* 0x0000000b0b097220 */ /* 0x040fe20000400000 */
[----:B------:R-:W-:Y:S01]  /*1160*/  FFMA R10, R11, R20, R10 ;  /* 0x000000140b0a7223 */ /* 0x000fe2000000000a */
[----:B------:R-:W-:Y:S01]  /*1170*/  @!P4 FMUL R15, R15, 16777216 ;  /* 0x4b8000000f0fc820 */ /* 0x000fe20000400000 */
[----:B------:R-:W-:Y:S01]  /*1180*/  FFMA R5, R29, R5, R16 ;  /* 0x000000051d057223 */ /* 0x000fe20000000010 */
[----:B------:R-:W-:Y:S01]  /*1190*/  FMUL R9, R6, R9 ;  /* 0x0000000906097220 */ /* 0x000fe20000400000 */
[----:B------:R-:W-:Y:S01]  /*11a0*/  IMAD.WIDE.U32 R38, R47, R48, c[0x0][0x170] ;  /* 0x00005c002f267625 */ /* 0x000fe200078e0030 */
[----:B------:R-:W1:Y:S01]  /*11b0*/  SHFL.BFLY PT, R11, R10, 0x10, 0x1f ;  /* 0x0e001f000a0b7f89 */ /* 0x000e6200000e0000 */
[----:B------:R-:W2:Y:S01]  /*11c0*/  MUFU.RCP R16, R15 ;  /* 0x0000000f00107308 */ /* 0x000ea20000001000 */
[----:B------:R-:W-:Y:S01]  /*11d0*/  FFMA R9, R20, R9, R5 ;  /* 0x0000000914097223 */ /* 0x000fe20000000005 */
[----:B------:R-:W-:Y:S01]  /*11e0*/  @P0 FMUL R7, R7, 0.25 ;  /* 0x3e80000007070820 */ /* 0x000fe20000400000 */
[----:B------:R-:W-:Y:S01]  /*11f0*/  CS2R R24, SRZ ;  /* 0x0000000000187805 */ /* 0x000fe2000001ff00 */
[----:B------:R-:W-:-:S02]  /*1200*/  CS2R R26, SRZ ;  /* 0x00000000001a7805 */ /* 0x000fc4000001ff00 */
[----:B------:R-:W3:Y:S01]  /*1210*/  SHFL.BFLY PT, R6, R9, 0x10, 0x1f ;  /* 0x0e001f0009067f89 */ /* 0x000ee200000e0000 */
[----:B------:R-:W-:Y:S01]  /*1220*/  @!P4 FMUL R7, R7, 16777216 ;  /* 0x4b8000000707c820 */ /* 0x000fe20000400000 */
[----:B0-----:R-:W-:-:S04]  /*1230*/  FADD R5, R8, R17 ;  /* 0x0000001108057221 */ /* 0x001fc80000000000 */
[C---:B------:R-:W-:Y:S01]  /*1240*/  FMUL R18, R5.reuse, 0.25 ;  /* 0x3e80000005127820 */ /* 0x040fe20000400000 */
[C---:B------:R-:W-:Y:S01]  /*1250*/  FSETP.GEU.AND P4, PT, |R5|.reuse, 1.175494350822287508e-38, PT ;  /* 0x008000000500780b */ /* 0x040fe20003f8e200 */
[----:B------:R-:W0:Y:S01]  /*1260*/  SHFL.BFLY PT, R20, R5, 0x4, 0x1f ;  /* 0x0c801f0005147f89 */ /* 0x000e2200000e0000 */
[----:B------:R-:W-:Y:S01]  /*1270*/  FSETP.GT.AND P0, PT, |R5|, 8.50705917302346158658e+37, PT ;  /* 0x7e8000000500780b */ /* 0x000fe20003f04200 */
[----:B--2---:R-:W-:-:S03]  /*1280*/  FMUL R16, R16, R7 ;  /* 0x0000000710107220 */ /* 0x004fc60000400000 */
[----:B------:R-:W-:Y:S02]  /*1290*/  FSEL R18, R18, R5, P0 ;  /* 0x0000000512127208 */ /* 0x000fe40000000000 */
[----:B------:R-:W-:Y:S01]  /*12a0*/  FSEL R16, R16, RZ, P3 ;  /* 0x000000ff10107208 */ /* 0x000fe20001800000 */
[----:B-1----:R-:W-:Y:S01]  /*12b0*/  FADD R11, -R10, R11 ;  /* 0x0000000b0a0b7221 */ /* 0x002fe20000000100 */
[----:B------:R-:W-:-:S03]  /*12c0*/  FSETP.NEU.AND P3, PT, R5, RZ, PT ;  /* 0x000000ff0500720b */ /* 0x000fc60003f6d000 */
[----:B------:R-:W-:Y:S01]  /*12d0*/  @!P4 FMUL R18, R18, 16777216 ;  /* 0x4b8000001212c820 */ /* 0x000fe20000400000 */
[C---:B------:R-:W-:Y:S01]  /*12e0*/  FMUL R7, R11.reuse, R11 ;  /* 0x0000000b0b077220 */ /* 0x040fe20000400000 */
[----:B------:R-:W-:Y:S01]  /*12f0*/  FFMA R10, R11, R16, R10 ;  /* 0x000000100b0a7223 */ /* 0x000fe2000000000a */
[----:B------:R-:W-:Y:S01]  /*1300*/  @P0 FMUL R17, R17, 0.25 ;  /* 0x3e80000011110820 */ /* 0x000fe20000400000 */
[----:B---3--:R-:W-:Y:S01]  /*1310*/  FADD R9, R9, R6 ;  /* 0x0000000609097221 */ /* 0x008fe20000000000 */
[----:B------:R-:W-:Y:S01]  /*1320*/  FMUL R7, R4, R7 ;  /* 0x0000000704077220 */ /* 0x000fe20000400000 */
[----:B------:R-:W1:Y:S01]  /*1330*/  MUFU.RCP R18, R18 ;  /* 0x0000001200127308 */ /* 0x000e620000001000 */
[----:B------:R-:W2:Y:S01]  /*1340*/  SHFL.BFLY PT, R11, R10, 0x8, 0x1f ;  /* 0x0d001f000a0b7f89 */ /* 0x000ea200000e0000 */
[----:B------:R-:W-:Y:S01]  /*1350*/  @!P4 FMUL R17, R17, 16777216 ;  /* 0x4b8000001111c820 */ /* 0x000fe20000400000 */
[----:B------:R-:W-:Y:S01]  /*1360*/  FFMA R7, R16, R7, R9 ;  /* 0x0000000710077223 */ /* 0x000fe20000000009 */
[----:B0-----:R-:W-:-:S04]  /*1370*/  FADD R4, R5, R20 ;  /* 0x0000001405047221 */ /* 0x001fc80000000000 */
[----:B------:R-:W0:Y:S01]  /*1380*/  SHFL.BFLY PT, R6, R7, 0x8, 0x1f ;  /* 0x0d001f0007067f89 */ /* 0x000e2200000e0000 */
[C---:B------:R-:W-:Y:S01]  /*1390*/  FMUL R9, R4.reuse, 0.25 ;  /* 0x3e80000004097820 */ /* 0x040fe20000400000 */
[C---:B------:R-:W-:Y:S02]  /*13a0*/  FSETP.GEU.AND P4, PT, |R4|.reuse, 1.175494350822287508e-38, PT ;  /* 0x008000000400780b */ /* 0x040fe40003f8e200 */
[----:B------:R-:W3:Y:S01]  /*13b0*/  SHFL.BFLY PT, R19, R4, 0x2, 0x1f ;  /* 0x0c401f0004137f89 */ /* 0x000ee200000e0000 */
[----:B------:R-:W-:Y:S01]  /*13c0*/  FSETP.GT.AND P0, PT, |R4|, 8.50705917302346158658e+37, PT ;  /* 0x7e8000000400780b */ /* 0x000fe20003f04200 */
[----:B-1----:R-:W-:-:S03]  /*13d0*/  FMUL R17, R18, R17 ;  /* 0x0000001112117220 */ /* 0x002fc60000400000 */
[----:B------:R-:W-:Y:S02]  /*13e0*/  FSEL R15, R9, R4, P0 ;  /* 0x00000004090f7208 */ /* 0x000fe40000000000 */
[----:B------:R-:W-:Y:S02]  /*13f0*/  FSEL R17, R17, RZ, P3 ;  /* 0x000000ff11117208 */ /* 0x000fe40001800000 */
[----:B------:R-:W-:Y:S02]  /*1400*/  FSETP.NEU.AND P3, PT, R4, RZ, PT ;  /* 0x000000ff0400720b */ /* 0x000fe40003f6d000 */
[----:B------:R-:W-:Y:S01]  /*1410*/  @!P4 FMUL R15, R15, 16777216 ;  /* 0x4b8000000f0fc820 */ /* 0x000fe20000400000 */
[----:B--2---:R-:W-:Y:S02]  /*1420*/  FADD R11, -R10, R11 ;  /* 0x0000000b0a0b7221 */ /* 0x004fe40000000100 */
[----:B------:R-:W-:Y:S02]  /*1430*/  @P0 FMUL R20, R20, 0.25 ;  /* 0x3e80000014140820 */ /* 0x000fe40000400000 */
[C---:B------:R-:W-:Y:S01]  /*1440*/  FFMA R10, R11.reuse, R17, R10 ;  /* 0x000000110b0a7223 */ /* 0x040fe2000000000a */
[----:B------:R-:W-:Y:S01]  /*1450*/  FMUL R9, R11, R11 ;  /* 0x0000000b0b097220 */ /* 0x000fe20000400000 */
[----:B------:R-:W1:Y:S01]  /*1460*/  MUFU.RCP R15, R15 ;  /* 0x0000000f000f7308 */ /* 0x000e620000001000 */
[----:B0-----:R-:W-:Y:S01]  /*1470*/  FADD R6, R7, R6 ;  /* 0x0000000607067221 */ /* 0x001fe20000000000 */
[----:B------:R-:W-:Y:S01]  /*1480*/  @!P4 FMUL R20, R20, 16777216 ;  /* 0x4b8000001414c820 */ /* 0x000fe20000400000 */
[----:B------:R-:W-:Y:S01]  /*1490*/  FMUL R9, R8, R9 ;  /* 0x0000000908097220 */ /* 0x000fe20000400000 */
[----:B------:R-:W0:Y:S01]  /*14a0*/  SHFL.BFLY PT, R7, R10, 0x4, 0x1f ;  /* 0x0c801f000a077f89 */ /* 0x000e2200000e0000 */
[----:B---3--:R-:W-:-:S02]  /*14b0*/  FADD R11, R4, R19 ;  /* 0x00000013040b7221 */ /* 0x008fc40000000000 */
[----:B------:R-:W-:Y:S02]  /*14c0*/  FFMA R6, R17, R9, R6 ;  /* 0x0000000911067223 */ /* 0x000fe40000000006 */
[C---:B------:R-:W-:Y:S01]  /*14d0*/  FMUL R8, R11.reuse, 0.25 ;  /* 0x3e8000000b087820 */ /* 0x040fe20000400000 */
[C---:B------:R-:W-:Y:S01]  /*14e0*/  FSETP.GEU.AND P4, PT, |R11|.reuse, 1.175494350822287508e-38, PT ;  /* 0x008000000b00780b */ /* 0x040fe20003f8e200 */
[----:B------:R-:W2:Y:S01]  /*14f0*/  SHFL.BFLY PT, R16, R11, 0x1, 0x1f ;  /* 0x0c201f000b107f89 */ /* 0x000ea200000e0000 */
[----:B------:R-:W-:-:S03]  /*1500*/  FSETP.GT.AND P0, PT, |R11|, 8.50705917302346158658e+37, PT ;  /* 0x7e8000000b00780b */ /* 0x000fc60003f04200 */
[----:B------:R-:W3:Y:S01]  /*1510*/  SHFL.BFLY PT, R9, R6, 0x4, 0x1f ;  /* 0x0c801f0006097f89 */ /* 0x000ee200000e0000 */
[----:B-1----:R-:W-:Y:S01]  /*1520*/  FMUL R20, R15, R20 ;  /* 0x000000140f147220 */ /* 0x002fe20000400000 */
[----:B------:R-:W-:-:S04]  /*1530*/  FSEL R15, R8, R11, P0 ;  /* 0x0000000b080f7208 */ /* 0x000fc80000000000 */
[----:B------:R-:W-:Y:S02]  /*1540*/  FSEL R20, R20, RZ, P3 ;  /* 0x000000ff14147208 */ /* 0x000fe40001800000 */
[----:B------:R-:W-:Y:S02]  /*1550*/  @!P4 FMUL R15, R15, 16777216 ;  /* 0x4b8000000f0fc820 */ /* 0x000fe40000400000 */
[----:B------:R-:W-:Y:S01]  /*1560*/  @P0 FMUL R19, R19, 0.25 ;  /* 0x3e80000013130820 */ /* 0x000fe20000400000 */
[----:B------:R-:W-:Y:S01]  /*1570*/  FSETP.NEU.AND P0, PT, R11, RZ, PT ;  /* 0x000000ff0b00720b */ /* 0x000fe20003f0d000 */
[----:B0-----:R-:W-:Y:S02]  /*1580*/  FADD R7, -R10, R7 ;  /* 0x000000070a077221 */ /* 0x001fe40000000100 */
[----:B------:R-:W-:Y:S01]  /*1590*/  @!P4 FMUL R19, R19, 16777216 ;  /* 0x4b8000001313c820 */ /* 0x000fe20000400000 */
[----:B------:R-:W-:Y:S01]  /*15a0*/  LOP3.LUT P4, RZ, R52, 0x1f, RZ, 0xc0, !PT ;  /* 0x0000001f34ff7812 */ /* 0x000fe2000788c0ff */
[C---:B------:R-:W-:Y:S01]  /*15b0*/  FMUL R8, R7.reuse, R7 ;  /* 0x0000000707087220 */ /* 0x040fe20000400000 */
[----:B------:R-:W-:-:S02]  /*15c0*/  FFMA R7, R7, R20, R10 ;  /* 0x0000001407077223 */ /* 0x000fc4000000000a */
[----:B------:R-:W0:Y:S01]  /*15d0*/  MUFU.RCP R10, R15 ;  /* 0x0000000f000a7308 */ /* 0x000e220000001000 */
[----:B------:R-:W-:Y:S01]  /*15e0*/  FMUL R8, R5, R8 ;  /* 0x0000000805087220 */ /* 0x000fe20000400000 */
[----:B--2---:R-:W-:Y:S01]  /*15f0*/  FADD R17, R11, R16 ;  /* 0x000000100b117221 */ /* 0x004fe20000000000 */
[----:B---3--:R-:W-:Y:S02]  /*1600*/  FADD R9, R6, R9 ;  /* 0x0000000906097221 */ /* 0x008fe40000000000 */
[----:B------:R-:W1:Y:S02]  /*1610*/  SHFL.BFLY PT, R6, R7, 0x2, 0x1f ;  /* 0x0c401f0007067f89 */ /* 0x000e6400000e0000 */
[C---:B------:R-:W-:Y:S01]  /*1620*/  FSETP.GEU.AND P3, PT, |R17|.reuse, 1.175494350822287508e-38, PT ;  /* 0x008000001100780b */ /* 0x040fe20003f6e200 */
[----:B------:R-:W-:Y:S01]  /*1630*/  FFMA R8, R20, R8, R9 ;  /* 0x0000000814087223 */ /* 0x000fe20000000009 */
[----:B------:R-:W-:-:S04]  /*1640*/  FMUL R18, R17, 0.25 ;  /* 0x3e80000011127820 */ /* 0x000fc80000400000 */
[----:B------:R-:W2:Y:S01]  /*1650*/  SHFL.BFLY PT, R5, R8, 0x2, 0x1f ;  /* 0x0c401f0008057f89 */ /* 0x000ea200000e0000 */
[----:B0-----:R-:W-:-:S05]  /*1660*/  FMUL R10, R10, R19 ;  /* 0x000000130a0a7220 */ /* 0x001fca0000400000 */
[----:B------:R-:W-:Y:S02]  /*1670*/  FSEL R10, R10, RZ, P0 ;  /* 0x000000ff0a0a7208 */ /* 0x000fe40000000000 */
[----:B------:R-:W-:-:S04]  /*1680*/  FSETP.GT.AND P0, PT, |R17|, 8.50705917302346158658e+37, PT ;  /* 0x7e8000001100780b */ /* 0x000fc80003f04200 */
[----:B------:R-:W-:Y:S01]  /*1690*/  FSEL R18, R18, R17, P0 ;  /* 0x0000001112127208 */ /* 0x000fe20000000000 */
[----:B-1----:R-:W-:-:S04]  /*16a0*/  FADD R6, -R7, R6 ;  /* 0x0000000607067221 */ /* 0x002fc80000000100 */
[----:B------:R-:W-:Y:S01]  /*16b0*/  @!P3 FMUL R18, R18, 16777216 ;  /* 0x4b8000001212b820 */ /* 0x000fe20000400000 */
[C---:B------:R-:W-:Y:S01]  /*16c0*/  FMUL R9, R6.reuse, R6 ;  /* 0x0000000606097220 */ /* 0x040fe20000400000 */
[----:B------:R-:W-:Y:S02]  /*16d0*/  FFMA R6, R6, R10, R7 ;  /* 0x0000000a06067223 */ /* 0x000fe40000000007 */
[----:B------:R-:W-:Y:S01]  /*16e0*/  @P0 FMUL R16, R16, 0.25 ;  /* 0x3e80000010100820 */ /* 0x000fe20000400000 */
[----:B--2---:R-:W-:Y:S01]  /*16f0*/  FADD R5, R8, R5 ;  /* 0x0000000508057221 */ /* 0x004fe20000000000 */
[----:B------:R-:W-:Y:S01]  /*1700*/  FMUL R9, R4, R9 ;  /* 0x0000000904097220 */ /* 0x000fe20000400000 */
[----:B------:R-:W-:Y:S01]  /*1710*/  FSETP.NEU.AND P0, PT, R17, RZ, PT ;  /* 0x000000ff1100720b */ /* 0x000fe20003f0d000 */
[----:B------:R-:W0:Y:S01]  /*1720*/  SHFL.BFLY PT, R7, R6, 0x1, 0x1f ;  /* 0x0c201f0006077f89 */ /* 0x000e2200000e0000 */
[----:B------:R-:W-:Y:S01]  /*1730*/  @!P3 FMUL R16, R16, 16777216 ;  /* 0x4b8000001010b820 */ /* 0x000fe20000400000 */
[----:B------:R-:W-:Y:S01]  /*1740*/  FFMA R5, R10, R9, R5 ;  /* 0x000000090a057223 */ /* 0x000fe20000000005 */
[----:B------:R-:W-:Y:S01]  /*1750*/  SHF.R.U32.HI R10, RZ, 0x3, R52 ;  /* 0x00000003ff0a7819 */ /* 0x000fe20000011634 */
[----:B------:R-:W1:Y:S01]  /*1760*/  MUFU.RCP R9, R18 ;  /* 0x0000001200097308 */ /* 0x000e620000001000 */
[----:B------:R-:W-:-:S02]  /*1770*/  ISETP.GE.AND P3, PT, R52, 0x8, PT ;  /* 0x000000083400780c */ /* 0x000fc40003f66270 */
[----:B------:R-:W2:Y:S01]  /*1780*/  SHFL.BFLY PT, R4, R5, 0x1, 0x1f ;  /* 0x0c201f0005047f89 */ /* 0x000ea200000e0000 */
[----:B------:R-:W-:-:S05]  /*1790*/  LOP3.LUT R10, R10, 0x1c, RZ, 0xc0, !PT ;  /* 0x0000001c0a0a7812 */ /* 0x000fca00078ec0ff */
[----:B------:R-:W-:Y:S01]  /*17a0*/  @!P4 STS [R10+0x40], R17 ;  /* 0x000040110a00c388 */ /* 0x000fe20000000800 */
[----:B-1----:R-:W-:Y:S01]  /*17b0*/  FMUL R9, R9, R16 ;  /* 0x0000001009097220 */ /* 0x002fe20000400000 */
[----:B0-----:R-:W-:-:S04]  /*17c0*/  FADD R7, -R6, R7 ;  /* 0x0000000706077221 */ /* 0x001fc80000000100 */
[----:B------:R-:W-:Y:S01]  /*17d0*/  FSEL R9, R9, RZ, P0 ;  /* 0x000000ff09097208 */ /* 0x000fe20000000000 */
[----:B------:R-:W-:Y:S01]  /*17e0*/  FMUL R8, R7, R7 ;  /* 0x0000000707087220 */ /* 0x000fe20000400000 */
[----:B--2---:R-:W-:-:S03]  /*17f0*/  FADD R4, R5, R4 ;  /* 0x0000000405047221 */ /* 0x004fc60000000000 */
[----:B------:R-:W-:Y:S01]  /*1800*/  FMUL R8, R11, R8 ;  /* 0x000000080b087220 */ /* 0x000fe20000400000 */
[----:B------:R-:W-:-:S03]  /*1810*/  FFMA R11, R7, R9, R6 ;  /* 0x00000009070b7223 */ /* 0x000fc60000000006 */
[----:B------:R-:W-:Y:S02]  /*1820*/  FFMA R9, R9, R8, R4 ;  /* 0x0000000809097223 */ /* 0x000fe40000000004 */
[----:B------:R-:W-:Y:S04]  /*1830*/  @!P4 STS [R10], R11 ;  /* 0x0000000b0a00c388 */ /* 0x000fe80000000800 */
[----:B------:R-:W-:Y:S04]  /*1840*/  @!P4 STS [R10+0x20], R9 ;  /* 0x000020090a00c388 */ /* 0x000fe80000000800 */
[----:B------:R-:W-:Y:S06]  /*1850*/  BAR.SYNC.DEFER_BLOCKING 0x0 ;  /* 0x0000000000007b1d */ /* 0x000fec0000010000 */
[----:B------:R-:W0:Y:S04]  /*1860*/  @!P3 LDS R14, [R52.X4+0x40] ;  /* 0x00004000340eb984 */ /* 0x000e280000004800 */
[----:B------:R-:W-:Y:S04]  /*1870*/  @!P3 LDS R12, [R52.X4] ;  /* 0x00000000340cb984 */ /* 0x000fe80000004800 */
[----:B------:R-:W1:Y:S04]  /*1880*/  @!P3 LDS R13, [R52.X4+0x20] ;  /* 0x00002000340db984 */ /* 0x000e680000004800 */
[----:B0-----:R-:W0:Y:S04]  /*1890*/  SHFL.BFLY PT, R7, R14, 0x4, 0x1f ;  /* 0x0c801f000e077f89 */ /* 0x001e2800000e0000 */
[----:B-1----:R-:W1:Y:S01]  /*18a0*/  SHFL.BFLY PT, R4, R13, 0x4, 0x1f ;  /* 0x0c801f000d047f89 */ /* 0x002e6200000e0000 */
[----:B0-----:R-:W-:-:S04]  /*18b0*/  FADD R6, R14, R7 ;  /* 0x000000070e067221 */ /* 0x001fc80000000000 */
[C---:B------:R-:W-:Y:S01]  /*18c0*/  FMUL R5, R6.reuse, 0.25 ;  /* 0x3e80000006057820 */ /* 0x040fe20000400000 */
[C---:B------:R-:W-:Y:S01]  /*18d0*/  FSETP.GEU.AND P5, PT, |R6|.reuse, 1.175494350822287508e-38, PT ;  /* 0x008000000600780b */ /* 0x040fe20003fae200 */
[----:B------:R-:W0:Y:S01]  /*18e0*/  SHFL.BFLY PT, R11, R6, 0x2, 0x1f ;  /* 0x0c401f00060b7f89 */ /* 0x000e2200000e0000 */
[----:B------:R-:W-:Y:S01]  /*18f0*/  FSETP.GT.AND P0, PT, |R6|, 8.50705917302346158658e+37, PT ;  /* 0x7e8000000600780b */ /* 0x000fe20003f04200 */
[----:B-1----:R-:W-:-:S03]  /*1900*/  FADD R4, R13, R4 ;  /* 0x000000040d047221 */ /* 0x002fc60000000000 */
[----:B------:R-:W-:Y:S02]  /*1910*/  FSEL R8, R5, R6, P0 ;  /* 0x0000000605087208 */ /* 0x000fe40000000000 */
[----:B------:R-:W1:Y:S05]  /*1920*/  SHFL.BFLY PT, R5, R12, 0x4, 0x1f ;  /* 0x0c801f000c057f89 */ /* 0x000e6a00000e0000 */
[----:B------:R-:W-:Y:S02]  /*1930*/  @!P5 FMUL R8, R8, 16777216 ;  /* 0x4b8000000808d820 */ /* 0x000fe40000400000 */
[----:B------:R-:W-:-:S04]  /*1940*/  @P0 FMUL R7, R7, 0.25 ;  /* 0x3e80000007070820 */ /* 0x000fc80000400000 */
[----:B------:R-:W2:Y:S01]  /*1950*/  MUFU.RCP R8, R8 ;  /* 0x0000000800087308 */ /* 0x000ea20000001000 */
[----:B------:R-:W-:Y:S01]  /*1960*/  @!P5 FMUL R7, R7, 16777216 ;  /* 0x4b8000000707d820 */ /* 0x000fe20000400000 */
[C---:B------:R-:W-:Y:S01]  /*1970*/  FSETP.NEU.AND P5, PT, R6.reuse, RZ, PT ;  /* 0x000000ff0600720b */ /* 0x040fe20003fad000 */
[----:B0-----:R-:W-:-:S04]  /*1980*/  FADD R10, R6, R11 ;  /* 0x0000000b060a7221 */ /* 0x001fc80000000000 */
[C---:B------:R-:W-:Y:S01]  /*1990*/  FMUL R15, R10.reuse, 0.25 ;  /* 0x3e8000000a0f7820 */ /* 0x040fe20000400000 */
[C---:B------:R-:W-:Y:S01]  /*19a0*/  FSETP.GEU.AND P6, PT, |R10|.reuse, 1.175494350822287508e-38, PT ;  /* 0x008000000a00780b */ /* 0x040fe20003fce200 */
[----:B------:R-:W0:Y:S01]  /*19b0*/  SHFL.BFLY PT, R17, R10, 0x1, 0x1f ;  /* 0x0c201f000a117f89 */ /* 0x000e2200000e0000 */
[----:B------:R-:W-:Y:S01]  /*19c0*/  FSETP.GT.AND P0, PT, |R10|, 8.50705917302346158658e+37, PT ;  /* 0x7e8000000a00780b */ /* 0x000fe20003f04200 */
[----:B-1----:R-:W-:Y:S01]  /*19d0*/  FADD R5, -R12, R5 ;  /* 0x000000050c057221 */ /* 0x002fe20000000100 */
[----:B--2---:R-:W-:Y:S02]  /*19e0*/  FMUL R7, R8, R7 ;  /* 0x0000000708077220 */ /* 0x004fe40000400000 */
[----:B------:R-:W-:Y:S01]  /*19f0*/  FSEL R15, R15, R10, P0 ;  /* 0x0000000a0f0f7208 */ /* 0x000fe20000000000 */
[----:B------:R-:W-:Y:S02]  /*1a00*/  FMUL R9, R5, R5 ;  /* 0x0000000505097220 */ /* 0x000fe40000400000 */
[----:B------:R-:W-:-:S02]  /*1a10*/  FSEL R7, R7, RZ, P5 ;  /* 0x000000ff07077208 */ /* 0x000fc40002800000 */
[----:B------:R-:W-:Y:S02]  /*1a20*/  FMUL R9, R14, R9 ;  /* 0x000000090e097220 */ /* 0x000fe40000400000 */
[----:B------:R-:W-:Y:S01]  /*1a30*/  @!P6 FMUL R15, R15, 16777216 ;  /* 0x4b8000000f0fe820 */ /* 0x000fe20000400000 */
[----:B------:R-:W-:Y:S01]  /*1a40*/  FFMA R5, R5, R7, R12 ;  /* 0x0000000705057223 */ /* 0x000fe2000000000c */
[----:B------:R-:W-:Y:S02]  /*1a50*/  FFMA R4, R7, R9, R4 ;  /* 0x0000000907047223 */ /* 0x000fe40000000004 */
[----:B------:R-:W1:Y:S01]  /*1a60*/  MUFU.RCP R12, R15 ;  /* 0x0000000f000c7308 */ /* 0x000e620000001000 */
[----:B------:R-:W-:Y:S01]  /*1a70*/  @P0 FMUL R11, R11, 0.25 ;  /* 0x3e8000000b0b0820 */ /* 0x000fe20000400000 */
[----:B------:R-:W-:Y:S01]  /*1a80*/  FSETP.NEU.AND P0, PT, R10, RZ, PT ;  /* 0x000000ff0a00720b */ /* 0x000fe20003f0d000 */
[----:B------:R-:W2:Y:S02]  /*1a90*/  SHFL.BFLY PT, R8, R5, 0x2, 0x1f ;  /* 0x0c401f0005087f89 */ /* 0x000ea400000e0000 */
[----:B------:R-:W-:-:S02]  /*1aa0*/  @!P6 FMUL R11, R11, 16777216 ;  /* 0x4b8000000b0be820 */ /* 0x000fc40000400000 */
[----:B------:R-:W3:Y:S01]  /*1ab0*/  SHFL.BFLY PT, R7, R4, 0x2, 0x1f ;  /* 0x0c401f0004077f89 */ /* 0x000ee200000e0000 */
[----:B0-----:R-:W-:-:S04]  /*1ac0*/  FADD R13, R10, R17 ;  /* 0x000000110a0d7221 */ /* 0x001fc80000000000 */
[C---:B------:R-:W-:Y:S01]  /*1ad0*/  FMUL R14, R13.reuse, 0.25 ;  /* 0x3e8000000d0e7820 */ /* 0x040fe20000400000 */
[----:B------:R-:W-:Y:S01]  /*1ae0*/  FSETP.GEU.AND P5, PT, |R13|, 1.175494350822287508e-38, PT ;  /* 0x008000000d00780b */ /* 0x000fe20003fae200 */
[----:B-1----:R-:W-:-:S05]  /*1af0*/  FMUL R12, R12, R11 ;  /* 0x0000000b0c0c7220 */ /* 0x002fca0000400000 */
[----:B------:R-:W-:Y:S02]  /*1b00*/  FSEL R12, R12, RZ, P0 ;  /* 0x000000ff0c0c7208 */ /* 0x000fe40000000000 */
[----:B------:R-:W-:Y:S01]  /*1b10*/  FSETP.GT.AND P0, PT, |R13|, 8.50705917302346158658e+37, PT ;  /* 0x7e8000000d00780b */ /* 0x000fe20003f04200 */
[----:B--2---:R-:W-:-:S03]  /*1b20*/  FADD R8, -R5, R8 ;  /* 0x0000000805087221 */ /* 0x004fc60000000100 */
[----:B------:R-:W-:Y:S01]  /*1b30*/  FSEL R14, R14, R13, P0 ;  /* 0x0000000d0e0e7208 */ /* 0x000fe20000000000 */
[C---:B------:R-:W-:Y:S01]  /*1b40*/  FMUL R9, R8.reuse, R8 ;  /* 0x0000000808097220 */ /* 0x040fe20000400000 */
[----:B------:R-:W-:Y:S01]  /*1b50*/  FFMA R5, R8, R12, R5 ;  /* 0x0000000c08057223 */ /* 0x000fe20000000005 */
[----:B---3--:R-:W-:Y:S02]  /*1b60*/  FADD R7, R4, R7 ;  /* 0x0000000704077221 */ /* 0x008fe40000000000 */
[----:B------:R-:W-:Y:S01]  /*1b70*/  @!P5 FMUL R14, R14, 16777216 ;  /* 0x4b8000000e0ed820 */ /* 0x000fe20000400000 */
[----:B------:R-:W-:-:S03]  /*1b80*/  FMUL R9, R6, R9 ;  /* 0x0000000906097220 */ /* 0x000fc60000400000 */
[----:B------:R-:W-:Y:S01]  /*1b90*/  @P0 FMUL R17, R17, 0.25 ;  /* 0x3e80000011110820 */ /* 0x000fe20000400000 */
[----:B------:R-:W0:Y:S01]  /*1ba0*/  SHFL.BFLY PT, R4, R5, 0x1, 0x1f ;  /* 0x0c201f0005047f89 */ /* 0x000e2200000e0000 */
[----:B------:R-:W-:Y:S01]  /*1bb0*/  LOP3.LUT P0, RZ, R52, 0x7, RZ, 0xc0, !PT ;  /* 0x0000000734ff7812 */ /* 0x000fe2000780c0ff */
[----:B------:R-:W-:Y:S01]  /*1bc0*/  FFMA R7, R12, R9, R7 ;  /* 0x000000090c077223 */ /* 0x000fe20000000007 */
[----:B------:R-:W1:Y:S01]  /*1bd0*/  MUFU.RCP R14, R14 ;  /* 0x0000000e000e7308 */ /* 0x000e620000001000 */
[----:B------:R-:W-:Y:S01]  /*1be0*/  @!P5 FMUL R17, R17, 16777216 ;  /* 0x4b8000001111d820 */ /* 0x000fe20000400000 */
[----:B------:R-:W-:Y:S02]  /*1bf0*/  FSETP.NEU.AND P5, PT, R13, RZ, PT ;  /* 0x000000ff0d00720b */ /* 0x000fe40003fad000 */
[----:B------:R-:W2:Y:S01]  /*1c00*/  SHFL.BFLY PT, R6, R7, 0x1, 0x1f ;  /* 0x0c201f0007067f89 */ /* 0x000ea200000e0000 */
[----:B------:R-:W-:Y:S01]  /*1c10*/  ISETP.LT.AND P0, PT, R52, 0x8, !P0 ;  /* 0x000000083400780c */ /* 0x000fe20004701270 */
[----:B-1----:R-:W-:-:S12]  /*1c20*/  FMUL R17, R14, R17 ;  /* 0x000000110e117220 */ /* 0x002fd80000400000 */
[----:B------:R-:W-:Y:S01]  /*1c30*/  @P0 STS [R52.X4+0x40], R13 ;  /* 0x0000400d34000388 */ /* 0x000fe20000004800 */
[----:B0-----:R-:W-:Y:S01]  /*1c40*/  FADD R4, -R5, R4 ;  /* 0x0000000405047221 */ /* 0x001fe20000000100 */
[----:B------:R-:W-:Y:S02]  /*1c50*/  FSEL R17, R17, RZ, P5 ;  /* 0x000000ff11117208 */ /* 0x000fe40002800000 */
[----:B------:R-:W-:Y:S01]  /*1c60*/  ISETP.GE.U32.AND P5, PT, R47, 0xc00, PT ;  /* 0x00000c002f00780c */ /* 0x000fe20003fa6070 */
[----:B------:R-:W-:Y:S01]  /*1c70*/  FMUL R9, R4, R4 ;  /* 0x0000000404097220 */ /* 0x000fe20000400000 */
[----:B--2---:R-:W-:-:S03]  /*1c80*/  FADD R6, R7, R6 ;  /* 0x0000000607067221 */ /* 0x004fc60000000000 */
[----:B------:R-:W-:Y:S01]  /*1c90*/  FMUL R10, R10, R9 ;  /* 0x000000090a0a7220 */ /* 0x000fe20000400000 */
[----:B------:R-:W-:Y:S02]  /*1ca0*/  FFMA R9, R4, R17, R5 ;  /* 0x0000001104097223 */ /* 0x000fe40000000005 */
[----:B------:R-:W-:Y:S01]  /*1cb0*/  CS2R R4, SRZ ;  /* 0x0000000000047805 */ /* 0x000fe2000001ff00 */
[----:B------:R-:W-:Y:S02]  /*1cc0*/  FFMA R17, R17, R10, R6 ;  /* 0x0000000a11117223 */ /* 0x000fe40000000006 */
[----:B------:R0:W-:Y:S01]  /*1cd0*/  @P0 STS [R52.X4], R9 ;  /* 0x0000000934000388 */ /* 0x0001e20000004800 */
[----:B------:R-:W-:-:S03]  /*1ce0*/  CS2R R6, SRZ ;  /* 0x0000000000067805 */ /* 0x000fc6000001ff00 */
[----:B------:R1:W-:Y:S04]  /*1cf0*/  @P0 STS [R52.X4+0x20], R17 ;  /* 0x0000201134000388 */ /* 0x0003e80000004800 */
[----:B------:R-:W-:Y:S01]  /*1d00*/  BAR.SYNC.DEFER_BLOCKING 0x0 ;  /* 0x0000000000007b1d */ /* 0x000fe20000010000 */
[----:B------:R-:W-:Y:S01]  /*1d10*/  IMAD.WIDE.U32 R58, R47, R58, c[0x0][0x168] ;  /* 0x00005a002f3a7625 */ /* 0x000fe200078e003a */
[----:B0-----:R-:W-:Y:S01]  /*1d20*/  CS2R R8, SRZ ;  /* 0x0000000000087805 */ /* 0x001fe2000001ff00 */
[----:B------:R-:W-:Y:S01]  /*1d30*/  CS2R R10, SRZ ;  /* 0x00000000000a7805 */ /* 0x000fe2000001ff00 */
[----:B------:R-:W-:Y:S01]  /*1d40*/  CS2R R28, SRZ ;  /* 0x00000000001c7805 */ /* 0x000fe2000001ff00 */
[----:B------:R-:W-:Y:S01]  /*1d50*/  CS2R R30, SRZ ;  /* 0x00000000001e7805 */ /* 0x000fe2000001ff00 */
[----:B------:R-:W-:Y:S01]  /*1d60*/  CS2R R12, SRZ ;  /* 0x00000000000c7805 */ /* 0x000fe2000001ff00 */
[----:B------:R-:W-:Y:S01]  /*1d70*/  CS2R R14, SRZ ;  /* 0x00000000000e7805 */ /* 0x000fe2000001ff00 */
[----:B------:R-:W2:Y:S04]  /*1d80*/  @!P5 LDG.E.EL.128 R4, [R38.64+0x1800] ;  /* 0x001800042604d981 */ /* 0x000ea8000c2e1d00 */
[----:B------:R-:W3:Y:S04]  /*1d90*/  @!P5 LDG.E.EL.128 R24, [R58.64+0x3000] ;  /* 0x003000043a18d981 */ /* 0x000ee8000c2e1d00 */
[----:B------:R-:W4:Y:S04]  /*1da0*/  @!P5 LDG.E.EL.128 R8, [R38.64] ;  /* 0x000000042608d981 */ /* 0x000f28000c2e1d00 */
[----:B------:R-:W5:Y:S04]  /*1db0*/  @!P5 LDG.E.EL.128 R28, [R58.64] ;  /* 0x000000043a1cd981 */ /* 0x000f68000c2e1d00 */
[----:B------:R0:W5:Y:S01]  /*1dc0*/  @P1 LDG.E.EF.128 R12, [R32.64] ;  /* 0x00000004200c1981 */ /* 0x000162000c0e1d00 */
[----:B-1----:R-:W-:Y:S01]  /*1dd0*/  CS2R R16, SRZ ;  /* 0x0000000000107805 */ /* 0x002fe2000001ff00 */
[----:B------:R-:W-:Y:S01]  /*1de0*/  CS2R R18, SRZ ;  /* 0x0000000000127805 */ /* 0x000fe2000001ff00 */
[----:B------:R-:W-:Y:S01]  /*1df0*/  CS2R R20, SRZ ;  /* 0x0000000000147805 */ /* 0x000fe2000001ff00 */
[----:B------:R-:W-:Y:S01]  /*1e00*/  CS2R R22, SRZ ;  /* 0x0000000000167805 */ /* 0x000fe2000001ff00 */
[----:B------:R-:W-:Y:S04]  /*1e10*/  LDS R56, [RZ] ;  /* 0x00000000ff387984 */ /* 0x000fe80000000800 */
[----:B------:R-:W5:Y:S04]  /*1e20*/  @!P5 LDG.E.EL.128 R16, [R58.64+0x3010] ;  /* 0x003010043a10d981 */ /* 0x000f68000c2e1d00 */
[----:B------:R-:W5:Y:S04]  /*1e30*/  @!P5 LDG.E.EL.128 R20, [R58.64+0x10] ;  /* 0x000010043a14d981 */ /* 0x000f68000c2e1d00 */
[----:B0-----:R-:W0:Y:S01]  /*1e40*/  LDS R33, [0x20] ;  /* 0x00002000ff217984 */ /* 0x001e220000000800 */
[----:B------:R-:W-:Y:S01]  /*1e50*/  CS2R R50, SRZ ;  /* 0x0000000000327805 */ /* 0x000fe2000001ff00 */
[----:B------:R-:W-:Y:S01]  /*1e60*/  CS2R R44, SRZ ;  /* 0x00000000002c7805 */ /* 0x000fe2000001ff00 */
[----:B------:R-:W-:Y:S01]  /*1e70*/  CS2R R36, SRZ ;  /* 0x0000000000247805 */ /* 0x000fe2000001ff00 */
[----:B------:R-:W-:Y:S01]  /*1e80*/  CS2R R40, SRZ ;  /* 0x0000000000287805 */ /* 0x000fe2000001ff00 */
[----:B------:R-:W-:-:S06]  /*1e90*/  CS2R R42, SRZ ;  /* 0x00000000002a7805 */ /* 0x000fcc000001ff00 */
[----:B------:R-:W5:Y:S01]  /*1ea0*/  @!P5 LDG.E.EL.128 R40, [R58.64+0x30] ;  /* 0x000030043a28d981 */ /* 0x000f62000c2e1d00 */
[C---:B--2---:R-:W-:Y:S01]  /*1eb0*/  PRMT R32, R4.reuse, 0x7632, R32 ;  /* 0x0000763204207816 */ /* 0x044fe20000000020 */
[----:B------:R-:W-:Y:S01]  /*1ec0*/  IMAD.U32 R35, R4, 0x10000, RZ ;  /* 0x0001000004237824 */ /* 0x000fe200078e00ff */
[C---:B------:R-:W-:Y:S01]  /*1ed0*/  PRMT R34, R5.reuse, 0x7632, R34 ;  /* 0x0000763205227816 */ /* 0x040fe20000000022 */
[----:B------:R-:W-:Y:S02]  /*1ee0*/  IMAD.MOV.U32 R4, RZ, RZ, 0x39aaaaab ;  /* 0x39aaaaabff047424 */ /* 0x000fe400078e00ff */
[----:B------:R-:W-:Y:S01]  /*1ef0*/  IMAD.U32 R5, R5, 0x10000, RZ ;  /* 0x0001000005057824 */ /* 0x000fe200078e00ff */
[----:B---3--:R-:W-:Y:S01]  /*1f00*/  FADD R24, R35, R24 ;  /* 0x0000001823187221 */ /* 0x008fe20000000000 */
[----:B0-----:R-:W-:Y:S01]  /*1f10*/  FFMA R4, R33, R4, 9.9999999747524270788e-07 ;  /* 0x358637bd21047423 */ /* 0x001fe20000000004 */
[----:B------:R-:W-:Y:S01]  /*1f20*/  IMAD.U32 R32, R32, 0x10000, RZ ;  /* 0x0001000020207824 */ /* 0x000fe200078e00ff */
[----:B------:R-:W-:Y:S01]  /*1f30*/  FADD R26, R5, R26 ;  /* 0x0000001a051a7221 */ /* 0x000fe20000000000 */
[C---:B----4-:R-:W-:Y:S01]  /*1f40*/  IMAD.U32 R5, R8.reuse, 0x10000, RZ ;  /* 0x0001000008057824 */ /* 0x050fe200078e00ff */
[----:B------:R-:W-:Y:S01]  /*1f50*/  PRMT R8, R8, 0x7632, R8 ;  /* 0x0000763208087816 */ /* 0x000fe20000000008 */
[----:B------:R-:W-:Y:S01]  /*1f60*/  IMAD.U32 R34, R34, 0x10000, RZ ;  /* 0x0001000022227824 */ /* 0x000fe200078e00ff */
[----:B------:R-:W0:Y:S01]  /*1f70*/  MUFU.RSQ R4, R4 ;  /* 0x0000000400047308 */ /* 0x000e220000001400 */
[----:B-----5:R-:W-:Y:S01]  /*1f80*/  FADD R28, R5, R28 ;  /* 0x0000001c051c7221 */ /* 0x020fe20000000000 */
[----:B------:R-:W-:Y:S01]  /*1f90*/  FADD R25, R32, R25 ;  /* 0x0000001920197221 */ /* 0x000fe20000000000 */
[----:B------:R-:W-:Y:S01]  /*1fa0*/  PRMT R5, R12, 0x7632, R5 ;  /* 0x000076320c057816 */ /* 0x000fe20000000005 */
[----:B------:R-:W-:Y:S01]  /*1fb0*/  FADD R32, R34, R27 ;  /* 0x0000001b22207221 */ /* 0x000fe20000000000 */
[C---:B------:R-:W-:Y:S01]  /*1fc0*/  IMAD.U32 R27, R9.reuse, 0x10000, RZ ;  /* 0x00010000091b7824 */ /* 0x040fe200078e00ff */
[----:B------:R-:W-:Y:S01]  /*1fd0*/  PRMT R9, R9, 0x7632, R9 ;  /* 0x0000763209097816 */ /* 0x000fe20000000009 */
[----:B------:R-:W-:Y:S01]  /*1fe0*/  IMAD.U32 R8, R8, 0x10000, RZ ;  /* 0x0001000008087824 */ /* 0x000fe200078e00ff */
[----:B------:R-:W-:Y:S01]  /*1ff0*/  FADD R25, R25, 1 ;  /* 0x3f80000019197421 */ /* 0x000fe20000000000 */
[----:B------:R-:W-:Y:S01]  /*2000*/  IMAD.U32 R5, R5, 0x10000, RZ ;  /* 0x0001000005057824 */ /* 0x000fe200078e00ff */
[----:B------:R-:W-:Y:S01]  /*2010*/  FADD R34, R27, R30 ;  /* 0x0000001e1b227221 */ /* 0x000fe20000000000 */
[----:B------:R-:W-:Y:S01]  /*2020*/  IMAD.U32 R30, R9, 0x10000, RZ ;  /* 0x00010000091e7824 */ /* 0x000fe200078e00ff */
[----:B------:R-:W-:Y:S01]  /*2030*/  FADD R29, R8, R29 ;  /* 0x0000001d081d7221 */ /* 0x000fe20000000000 */
[----:B------:R-:W-:Y:S01]  /*2040*/  FADD R5, -R56, R5 ;  /* 0x0000000538057221 */ /* 0x000fe20000000100 */
[----:B------:R-:W-:Y:S01]  /*2050*/  IMAD.U32 R9, R12, 0x10000, RZ ;  /* 0x000100000c097824 */ /* 0x000fe200078e00ff */
[C---:B------:R-:W-:Y:S01]  /*2060*/  PRMT R12, R6.reuse, 0x7632, R12 ;  /* 0x00007632060c7816 */ /* 0x040fe2000000000c */
[----:B------:R-:W-:Y:S01]  /*2070*/  IMAD.U32 R33, R6, 0x10000, RZ ;  /* 0x0001000006217824 */ /* 0x000fe200078e00ff */
[----:B0-----:R-:W-:Y:S01]  /*2080*/  FMUL R8, R4, R5 ;  /* 0x0000000504087220 */ /* 0x001fe20000400000 */
[----:B------:R-:W-:Y:S01]  /*2090*/  PRMT R6, R10, 0x7632, R6 ;  /* 0x000076320a067816 */ /* 0x000fe20000000006 */
[C---:B------:R-:W-:Y:S01]  /*20a0*/  IMAD.U32 R27, R13.reuse, 0x10000, RZ ;  /* 0x000100000d1b7824 */ /* 0x040fe200078e00ff */
[----:B------:R-:W-:Y:S01]  /*20b0*/  PRMT R13, R13, 0x7632, R13 ;  /* 0x000076320d0d7816 */ /* 0x000fe2000000000d */
[----:B------:R-:W-:Y:S01]  /*20c0*/  FFMA R8, R8, R25, R29 ;  /* 0x0000001908087223 */ /* 0x000fe2000000001d */
[----:B------:R-:W-:Y:S01]  /*20d0*/  IMAD.U32 R29, R7, 0x10000, RZ ;  /* 0x00010000071d7824 */ /* 0x000fe200078e00ff */
[----:B------:R-:W-:Y:S01]  /*20e0*/  FADD R9, -R56, R9 ;  /* 0x0000000938097221 */ /* 0x000fe20000000100 */
[----:B------:R-:W-:Y:S01]  /*20f0*/  IMAD.U32 R6, R6, 0x10000, RZ ;  /* 0x0001000006067824 */ /* 0x000fe200078e00ff */
[----:B------:R-:W-:Y:S01]  /*2100*/  FADD R27, -R56, R27 ;  /* 0x0000001b381b7221 */ /* 0x000fe20000000100 */
[----:B------:R-:W-:Y:S01]  /*2110*/  FADD R18, R29, R18 ;  /* 0x000000121d127221 */ /* 0x000fe20000000000 */
[----:B------:R-:W-:Y:S01]  /*2120*/  IMAD.U32 R13, R13, 0x10000, RZ ;  /* 0x000100000d0d7824 */ /* 0x000fe200078e00ff */
[----:B------:R-:W-:Y:S01]  /*2130*/  FADD R29, R6, R21 ;  /* 0x00000015061d7221 */ /* 0x000fe20000000000 */
[----:B------:R-:W-:Y:S01]  /*2140*/  PRMT R6, R14, 0x7632, R6 ;  /* 0x000076320e067816 */ /* 0x000fe20000000006 */
[----:B------:R-:W-:Y:S01]  /*2150*/  IMAD.U32 R12, R12, 0x10000, RZ ;  /* 0x000100000c0c7824 */ /* 0x000fe200078e00ff */
[----:B------:R-:W-:Y:S01]  /*2160*/  FADD R16, R33, R16 ;  /* 0x0000001021107221 */ /* 0x000fe20000000000 */
[----:B------:R-:W-:Y:S01]  /*2170*/  FADD R24, R24, 1 ;  /* 0x3f80000018187421 */ /* 0x000fe20000000000 */
[----:B------:R-:W-:Y:S01]  /*2180*/  FMUL R9, R4, R9 ;  /* 0x0000000904097220 */ /* 0x000fe20000400000 */
[----:B------:R-:W-:Y:S01]  /*2190*/  IMAD.U32 R21, R6, 0x10000, RZ ;  /* 0x0001000006157824 */ /* 0x000fe200078e00ff */
[----:B------:R-:W-:Y:S01]  /*21a0*/  FADD R13, -R56, R13 ;  /* 0x0000000d380d7221 */ /* 0x000fe20000000100 */
[----:B------:R-:W-:Y:S01]  /*21b0*/  FADD R26, R26, 1 ;  /* 0x3f8000001a1a7421 */ /* 0x000fe20000000000 */
[----:B------:R-:W-:Y:S01]  /*21c0*/  FMUL R27, R4, R27 ;  /* 0x0000001b041b7220 */ /* 0x000fe20000400000 */
[----:B------:R-:W-:Y:S01]  /*21d0*/  FADD R12, R12, R17 ;  /* 0x000000110c0c7221 */ /* 0x000fe20000000000 */
[----:B------:R-:W-:Y:S01]  /*21e0*/  FADD R21, -R56, R21 ;  /* 0x0000001538157221 */ /* 0x000fe20000000100 */
[----:B------:R-:W-:Y:S01]  /*21f0*/  FADD R6, R16, 1 ;  /* 0x3f80000010067421 */ /* 0x000fe20000000000 */
[----:B------:R-:W-:Y:S01]  /*2200*/  FFMA R5, R9, R24, R28 ;  /* 0x0000001809057223 */ /* 0x000fe2000000001c */
[----:B------:R-:W-:Y:S01]  /*2210*/  IMAD.U32 R17, R14, 0x10000, RZ ;  /* 0x000100000e117824 */ /* 0x000fe200078e00ff */
[C---:B------:R-:W-:Y:S01]  /*2220*/  FMUL R16, R4.reuse, R13 ;  /* 0x0000000d04107220 */ /* 0x040fe20000400000 */
[----:B------:R-:W-:Y:S01]  /*2230*/  FFMA R9, R27, R26, R34 ;  /* 0x0000001a1b097223 */ /* 0x000fe20000000022 */
[----:B------:R-:W-:Y:S01]  /*2240*/  FMUL R14, R4, R21 ;  /* 0x00000015040e7220 */ /* 0x000fe20000400000 */
[----:B------:R-:W-:Y:S01]  /*2250*/  FADD R13, R12, 1 ;  /* 0x3f8000000c0d7421 */ /* 0x000fe20000000000 */
[----:B------:R-:W-:Y:S01]  /*2260*/  IMAD.U32 R25, R10, 0x10000, RZ ;  /* 0x000100000a197824 */ /* 0x000fe200078e00ff */
[----:B------:R-:W-:Y:S01]  /*2270*/  FADD R31, R30, R31 ;  /* 0x0000001f1e1f7221 */ /* 0x000fe20000000000 */
[----:B------:R-:W-:Y:S01]  /*2280*/  IMAD.U32 R27, R11, 0x10000, RZ ;  /* 0x000100000b1b7824 */ /* 0x000fe200078e00ff */
[----:B------:R-:W-:Y:S01]  /*2290*/  FFMA R14, R14, R13, R29 ;  /* 0x0000000d0e0e7223 */ /* 0x000fe2000000001d */
[----:B------:R-:W-:Y:S01]  /*22a0*/  FADD R20, R25, R20 ;  /* 0x0000001419147221 */ /* 0x000fe20000000000 */
[----:B------:R-:W-:Y:S01]  /*22b0*/  FADD R32, R32, 1 ;  /* 0x3f80000020207421 */ /* 0x000fe20000000000 */
[----:B------:R-:W-:Y:S01]  /*22c0*/  FADD R35, R27, R22 ;  /* 0x000000161b237221 */ /* 0x000fe20000000000 */
[----:B------:R-:W-:Y:S01]  /*22d0*/  IMAD.WIDE.U32 R12, R47, R48, c[0x0][0x170] ;  /* 0x00005c002f0c7625 */ /* 0x000fe200078e0030 */
[----:B------:R-:W-:Y:S01]  /*22e0*/  CS2R R24, SRZ ;  /* 0x0000000000187805 */ /* 0x000fe2000001ff00 */
[----:B------:R-:W-:Y:S01]  /*22f0*/  CS2R R26, SRZ ;  /* 0x00000000001a7805 */ /* 0x000fe2000001ff00 */
[----:B------:R-:W-:Y:S01]  /*2300*/  CS2R R48, SRZ ;  /* 0x0000000000307805 */ /* 0x000fe2000001ff00 */
[----:B------:R-:W-:Y:S01]  /*2310*/  FFMA R16, R16, R32, R31 ;  /* 0x0000002010107223 */ /* 0x000fe2000000001f */
[----:B------:R-:W-:Y:S01]  /*2320*/  CS2R R28, SRZ ;  /* 0x00000000001c7805 */ /* 0x000fe2000001ff00 */
[----:B------:R-:W-:Y:S01]  /*2330*/  CS2R R30, SRZ ;  /* 0x00000000001e7805 */ /* 0x000fe2000001ff00 */
[----:B------:R-:W-:Y:S01]  /*2340*/  CS2R R46, SRZ ;  /* 0x00000000002e7805 */ /* 0x000fe2000001ff00 */
[----:B------:R0:W2:Y:S01]  /*2350*/  @!P5 LDG.E.EL.128 R24, [R38.64+0x1810] ;  /* 0x001810042618d981 */ /* 0x0000a2000c2e1d00 */
[----:B------:R-:W-:Y:S01]  /*2360*/  IMAD.U32 R33, R15, 0x10000, RZ ;  /* 0x000100000f217824 */ /* 0x000fe200078e00ff */
[----:B------:R-:W-:-:S02]  /*2370*/  FADD R17, -R56, R17 ;  /* 0x0000001138117221 */ /* 0x000fc40000000100 */
[----:B------:R1:W3:Y:S01]  /*2380*/  @P1 LDG.E.EF.128 R48, [R2.64] ;  /* 0x0000000402301981 */ /* 0x0002e2000c0e1d00 */
[----:B------:R-:W-:Y:S01]  /*2390*/  FADD R33, -R56, R33 ;  /* 0x0000002138217221 */ /* 0x000fe20000000100 */
[C---:B------:R-:W-:Y:S02]  /*23a0*/  FMUL R17, R4.reuse, R17 ;  /* 0x0000001104117220 */ /* 0x040fe40000400000 */
[----:B------:R-:W4:Y:S01]  /*23b0*/  @!P5 LDG.E.EL.128 R28, [R58.64+0x3020] ;  /* 0x003020043a1cd981 */ /* 0x000f22000c2e1d00 */
[----:B------:R-:W-:Y:S01]  /*23c0*/  FMUL R10, R4, R33 ;  /* 0x00000021040a7220 */ /* 0x000fe20000400000 */
[----:B0-----:R-:W-:Y:S01]  /*23d0*/  CS2R R38, SRZ ;  /* 0x0000000000267805 */ /* 0x001fe2000001ff00 */
[----:B------:R-:W-:Y:S01]  /*23e0*/  FADD R33, R18, 1 ;  /* 0x3f80000012217421 */ /* 0x000fe20000000000 */
[----:B------:R0:W5:Y:S01]  /*23f0*/  @!P5 LDG.E.EL.128 R44, [R12.64+0x10] ;  /* 0x000010040c2cd981 */ /* 0x000162000c2e1d00 */
[----:B------:R-:W-:Y:S02]  /*2400*/  FFMA R17, R17, R6, R20 ;  /* 0x0000000611117223 */ /* 0x000fe40000000014 */
[----:B------:R-:W-:Y:S01]  /*2410*/  FFMA R10, R10, R33, R35 ;  /* 0x000000210a0a7223 */ /* 0x000fe20000000023 */
[----:B------:R-:W5:Y:S01]  /*2420*/  @!P5 LDG.E.EL.128 R36, [R58.64+0x20] ;  /* 0x000020043a24d981 */ /* 0x000f62000c2e1d00 */
[----:B------:R-:W-:Y:S01]  /*2430*/  CS2R R32, SRZ ;  /* 0x0000000000207805 */ /* 0x000fe2000001ff00 */
[----:B------:R-:W-:-:S06]  /*2440*/  CS2R R34, SRZ ;  /* 0x0000000000227805 */ /* 0x000fcc000001ff00 */
[----:B------:R-:W5:Y:S01]  /*2450*/  @!P5 LDG.E.EL.128 R32, [R58.64+0x3030] ;  /* 0x003030043a20d981 */ /* 0x000f62000c2e1d00 */
[----:B------:R-:W-:Y:S02]  /*2460*/  FSEL R6, R5, +INF , P1 ;  /* 0x7f80000005067808 */ /* 0x000fe40000800000 */
[----:B------:R-:W-:Y:S01]  /*2470*/  FSEL R21, R8, +INF , P1 ;  /* 0x7f80000008157808 */ /* 0x000fe20000800000 */
[----:B------:R-:W-:Y:S03]  /*2480*/  BAR.SYNC.DEFER_BLOCKING 0x0 ;  /* 0x0000000000007b1d */ /* 0x000fe60000010000 */
[C---:B------:R-:W-:Y:S02]  /*2490*/  FSETP.GEU.AND P6, PT, R6.reuse, R21, PT ;  /* 0x000000150600720b */ /* 0x040fe40003fce000 */
[----:B------:R-:W-:Y:S02]  /*24a0*/  FSETP.NAN.AND P5, PT, R6, R6, PT ;  /* 0x000000060600720b */ /* 0x000fe40003fa8000 */
[----:B0-----:R-:W-:-:S09]  /*24b0*/  FSEL R13, R9, +INF , P1 ;  /* 0x7f800000090d7808 */ /* 0x001fd20000800000 */
[----:B------:R-:W-:-:S04]  /*24c0*/  @P6 FSEL R6, R6, R21, P5 ;  /* 0x0000001506066208 */ /* 0x000fc80002800000 */
[C---:B------:R-:W-:Y:S02]  /*24d0*/  FSETP.GEU.AND P6, PT, R6.reuse, R13, PT ;  /* 0x0000000d0600720b */ /* 0x040fe40003fce000 */
[----:B------:R-:W-:-:S11]  /*24e0*/  FSETP.NAN.AND P5, PT, R6, R6, PT ;  /* 0x000000060600720b */ /* 0x000fd60003fa8000 */
[----:B------:R-:W-:Y:S02]  /*24f0*/  @P6 FSEL R6, R6, R13, P5 ;  /* 0x0000000d06066208 */ /* 0x000fe40002800000 */
[----:B------:R-:W-:-:S04]  /*2500*/  FSEL R13, R16, +INF , P1 ;  /* 0x7f800000100d7808 */ /* 0x000fc80000800000 */
[C---:B------:R-:W-:Y:S02]  /*2510*/  FSETP.GEU.AND P6, PT, R6.reuse, R13, PT ;  /* 0x0000000d0600720b */ /* 0x040fe40003fce000 */
[----:B------:R-:W-:Y:S02]  /*2520*/  FSETP.NAN.AND P5, PT, R6, R6, PT ;  /* 0x000000060600720b */ /* 0x000fe40003fa8000 */
[----:B-1----:R-:W-:-:S09]  /*2530*/  FSEL R3, R17, +INF , P1 ;  /* 0x7f80000011037808 */ /* 0x002fd20000800000 */
[----:B------:R-:W-:-:S04]  /*2540*/  @P6 FSEL R6, R6, R13, P5 ;  /* 0x0000000d06066208 */ /* 0x000fc80002800000 */
[C---:B------:R-:W-:Y:S02]  /*2550*/  FSETP.GEU.AND P6, PT, R6.reuse, R3, PT ;  /* 0x000000030600720b */ /* 0x040fe40003fce000 */
[----:B------:R-:W-:-:S11]  /*2560*/  FSETP.NAN.AND P5, PT, R6, R6, PT ;  /* 0x000000060600720b */ /* 0x000fd60003fa8000 */
[----:B------:R-:W-:Y:S02]  /*2570*/  @P6 FSEL R6, R6, R3, P5 ;  /* 0x0000000306066208 */ /* 0x000fe40002800000 */
[----:B------:R-:W-:-:S04]  /*2580*/  FSEL R3, R14, +INF , P1 ;  /* 0x7f8000000e037808 */ /* 0x000fc80000800000 */
[C---:B------:R-:W-:Y:S02]  /*2590*/  FSETP.GEU.AND P6, PT, R6.reuse, R3, PT ;  /* 0x000000030600720b */ /* 0x040fe40003fce000 */
[----:B------:R-:W-:Y:S02]  /*25a0*/  PRMT R7, R7, 0x7632, R7 ;  /* 0x0000763207077816 */ /* 0x000fe40000000007 */
[----:B------:R-:W-:Y:S02]  /*25b0*/  FSETP.NAN.AND P5, PT, R6, R6, PT ;  /* 0x000000060600720b */ /* 0x000fe40003fa8000 */
[----:B------:R-:W-:Y:S01]  /*25c0*/  PRMT R15, R15, 0x7632, R15 ;  /* 0x000076320f0f7816 */ /* 0x000fe2000000000f */
[----:B------:R-:W-:Y:S01]  /*25d0*/  IMAD.U32 R2, R7, 0x10000, RZ ;  /* 0x0001000007027824 */ /* 0x000fe200078e00ff */
[----:B------:R-:W-:-:S03]  /*25e0*/  PRMT R11, R11, 0x7632, R11 ;  /* 0x000076320b0b7816 */ /* 0x000fc6000000000b */
[----:B------:R-:W-:Y:S02]  /*25f0*/  IMAD.U32 R15, R15, 0x10000, RZ ;  /* 0x000100000f0f7824 */ /* 0x000fe400078e00ff */
[----:B------:R-:W-:Y:S02]  /*2600*/  @P6 FSEL R6, R6, R3, P5 ;  /* 0x0000000306066208 */ /* 0x000fe40002800000 */
[----:B------:R-:W-:Y:S01]  /*2610*/  FSEL R3, R10, +INF , P1 ;  /* 0x7f8000000a037808 */ /* 0x000fe20000800000 */
[----:B------:R-:W-:Y:S01]  /*2620*/  FADD R19, R2, R19 ;  /* 0x0000001302137221 */ /* 0x000fe20000000000 */
[----:B------:R-:W-:Y:S01]  /*2630*/  IMAD.U32 R2, R11, 0x10000, RZ ;  /* 0x000100000b027824 */ /* 0x000fe200078e00ff */
[----:B------:R-:W-:Y:S01]  /*2640*/  FADD R15, -R56, R15 ;  /* 0x0000000f380f7221 */ /* 0x000fe20000000100 */
[----:B------:R-:W-:Y:S02]  /*2650*/  FSETP.GEU.AND P6, PT, R6, R3, PT ;  /* 0x000000030600720b */ /* 0x000fe40003fce000 */
[----:B------:R-:W-:Y:S01]  /*2660*/  FADD R12, R2, R23 ;  /* 0x00000017020c7221 */ /* 0x000fe20000000000 */
[----:B------:R-:W-:Y:S01]  /*2670*/  FMUL R15, R4, R15 ;  /* 0x0000000f040f7220 */ /* 0x000fe20000400000 */
[----:B------:R-:W-:Y:S01]  /*2680*/  FADD R2, R19, 1 ;  /* 0x3f80000013027421 */ /* 0x000fe20000000000 */
[----:B------:R-:W-:-:S03]  /*2690*/  FSETP.NAN.AND P5, PT, R6, R6, PT ;  /* 0x000000060600720b */ /* 0x000fc60003fa8000 */
[----:B------:R-:W-:-:S05]  /*26a0*/  FFMA R15, R15, R2, R12 ;  /* 0x000000020f0f7223 */ /* 0x000fca000000000c */
[----:B------:R-:W-:Y:S02]  /*26b0*/  @P6 FSEL R6, R6, R3, P5 ;  /* 0x0000000306066208 */ /* 0x000fe40002800000 */
[----:B------:R-:W-:-:S04]  /*26c0*/  FSEL R13, R15, +INF , P1 ;  /* 0x7f8000000f0d7808 */ /* 0x000fc80000800000 */
[C---:B------:R-:W-:Y:S02]  /*26d0*/  FSETP.GEU.AND P6, PT, R6.reuse, R13, PT ;  /* 0x0000000d0600720b */ /* 0x040fe40003fce000 */
[----:B------:R-:W-:-:S11]  /*26e0*/  FSETP.NAN.AND P5, PT, R6, R6, PT ;  /* 0x000000060600720b */ /* 0x000fd60003fa8000 */
[----:B------:R-:W-:-:S04]  /*26f0*/  @P6 FSEL R6, R6, R13, P5 ;  /* 0x0000000d06066208 */ /* 0x000fc80002800000 */
[----:B------:R-:W-:Y:S01]  /*2700*/  FSETP.NAN.AND P5, PT, R6, R6, PT ;  /* 0x000000060600720b */ /* 0x000fe20003fa8000 */
[----:B--2---:R-:W-:Y:S02]  /*2710*/  IMAD.U32 R11, R24, 0x10000, RZ ;  /* 0x00010000180b7824 */ /* 0x004fe400078e00ff */
[----:B---3--:R-:W-:Y:S02]  /*2720*/  IMAD.U32 R3, R48, 0x10000, RZ ;  /* 0x0001000030037824 */ /* 0x008fe400078e00ff */
[----:B----4-:R-:W-:Y:S02]  /*2730*/  FADD R11, R11, R28 ;  /* 0x0000001c0b0b7221 */ /* 0x010fe40000000000 */
[----:B------:R-:W-:Y:S01]  /*2740*/  FADD R3, -R56, R3 ;  /* 0x0000000338037221 */ /* 0x000fe20000000100 */
[----:B-----5:R-:W-:Y:S01]  /*2750*/  IMAD.U32 R7, R44, 0x10000, RZ ;  /* 0x000100002c077824 */ /* 0x020fe200078e00ff */
[----:B------:R-:W-:Y:S02]  /*2760*/  FADD R11, R11, 1 ;  /* 0x3f8000000b0b7421 */ /* 0x000fe40000000000 */
[----:B------:R-:W-:Y:S01]  /*2770*/  FMUL R2, R4, R3 ;  /* 0x0000000304027220 */ /* 0x000fe20000400000 */
[----:B------:R-:W-:Y:S01]  /*2780*/  FADD R7, R7, R36 ;  /* 0x0000002407077221 */ /* 0x000fe20000000000 */
[----:B------:R-:W-:-:S02]  /*2790*/  PRMT R24, R24, 0x7632, R24 ;  /* 0x0000763218187816 */ /* 0x000fc40000000018 */
[----:B------:R-:W-:Y:S01]  /*27a0*/  PRMT R48, R48, 0x7632, R48 ;  /* 0x0000763230307816 */ /* 0x000fe20000000030 */
[----:B------:R-:W-:Y:S01]  /*27b0*/  FFMA R2, R2, R11, R7 ;  /* 0x0000000b02027223 */ /* 0x000fe20000000007 */
[----:B------:R-:W-:Y:S01]  /*27c0*/  PRMT R44, R44, 0x7632, R44 ;  /* 0x000076322c2c7816 */ /* 0x000fe2000000002c */
[----:B------:R-:W-:Y:S02]  /*27d0*/  IMAD.U32 R24, R24, 0x10000, RZ ;  /* 0x0001000018187824 */ /* 0x000fe400078e00ff */
[----:B------:R-:W-:Y:S01]  /*27e0*/  IMAD.U32 R3, R48, 0x10000, RZ ;  /* 0x0001000030037824 */ /* 0x000fe200078e00ff */
[----:B------:R-:W-:Y:S01]  /*27f0*/  FSEL R19, R2, +INF , P1 ;  /* 0x7f80000002137808 */ /* 0x000fe20000800000 */
[----:B------:R-:W-:Y:S01]  /*2800*/  IMAD.U32 R44, R44, 0x10000, RZ ;  /* 0x000100002c2c7824 */ /* 0x000fe200078e00ff */
[----:B------:R-:W-:Y:S01]  /*2810*/  FADD R24, R24, R29 ;  /* 0x0000001d18187221 */ /* 0x000fe20000000000 */
[----:B------:R-:W-:Y:S01]  /*2820*/  FADD R3, -R56, R3 ;  /* 0x0000000338037221 */ /* 0x000fe20000000100 */
[----:B------:R-:W-:Y:S01]  /*2830*/  FSETP.GEU.AND P6, PT, R6, R19, PT ;  /* 0x000000130600720b */ /* 0x000fe20003fce000 */
[----:B------:R-:W-:Y:S01]  /*2840*/  FADD R44, R44, R37 ;  /* 0x000000252c2c7221 */ /* 0x000fe20000000000 */
[----:B------:R-:W-:Y:S01]  /*2850*/  FADD R24, R24, 1 ;  /* 0x3f80000018187421 */ /* 0x000fe20000000000 */
[----:B------:R-:W-:-:S04]  /*2860*/  FMUL R3, R4, R3 ;  /* 0x0000000304037220 */ /* 0x000fc80000400000 */
[----:B------:R-:W-:Y:S01]  /*2870*/  FFMA R3, R3, R24, R44 ;  /* 0x0000001803037223 */ /* 0x000fe2000000002c */
[----:B------:R-:W-:Y:S02]  /*2880*/  IMAD.U32 R13, R25, 0x10000, RZ ;  /* 0x00010000190d7824 */ /* 0x000fe400078e00ff */
[----:B------:R-:W-:-:S03]  /*2890*/  IMAD.U32 R7, R49, 0x10000, RZ ;  /* 0x0001000031077824 */ /* 0x000fc600078e00ff */
[----:B------:R-:W-:Y:S02]  /*28a0*/  @P6 FSEL R6, R6, R19, P5 ;  /* 0x0000001306066208 */ /* 0x000fe40002800000 */
[----:B------:R-:W-:Y:S01]  /*28b0*/  FSEL R19, R3, +INF , P1 ;  /* 0x7f80000003137808 */ /* 0x000fe20000800000 */
[----:B------:R-:W-:Y:S01]  /*28c0*/  IMAD.U32 R11, R45, 0x10000, RZ ;  /* 0x000100002d0b7824 */ /* 0x000fe200078e00ff */
[----:B------:R-:W-:Y:S01]  /*28d0*/  FADD R13, R13, R30 ;  /* 0x0000001e0d0d7221 */ /* 0x000fe20000000000 */
[----:B------:R-:W-:Y:S01]  /*28e0*/  FADD R7, -R56, R7 ;  /* 0x0000000738077221 */ /* 0x000fe20000000100 */
[----:B------:R-:W-:Y:S01]  /*28f0*/  FSETP.GEU.AND P6, PT, R6, R19, PT ;  /* 0x000000130600720b */ /* 0x000fe20003fce000 */
[----:B------:R-:W-:Y:S01]  /*2900*/  FADD R38, R11, R38 ;  /* 0x000000260b267221 */ /* 0x000fe20000000000 */
[----:B------:R-:W-:Y:S01]  /*2910*/  FADD R12, R13, 1 ;  /* 0x3f8000000d0c7421 */ /* 0x000fe20000000000 */
[----:B------:R-:W-:Y:S01]  /*2920*/  FMUL R7, R4, R7 ;  /* 0x0000000704077220 */ /* 0x000fe20000400000 */
[----:B------:R-:W-:-:S02]  /*2930*/  PRMT R25, R25, 0x7632, R25 ;  /* 0x0000763219197816 */ /* 0x000fc40000000019 */
[----:B------:R-:W-:Y:S01]  /*2940*/  PRMT R49, R49, 0x7632, R49 ;  /* 0x0000763231317816 */ /* 0x000fe20000000031 */
[----:B------:R-:W-:Y:S01]  /*2950*/  FFMA R7, R7, R12, R38 ;  /* 0x0000000c07077223 */ /* 0x000fe20000000026 */
[C---:B------:R-:W-:Y:S01]  /*2960*/  FSETP.NAN.AND P5, PT, R6.reuse, R6, PT ;  /* 0x000000060600720b */ /* 0x040fe20003fa8000 */
[----:B------:R-:W-:Y:S01]  /*2970*/  IMAD.U32 R18, R25, 0x10000, RZ ;  /* 0x0001000019127824 */ /* 0x000fe200078e00ff */
[----:B------:R-:W-:Y:S01]  /*2980*/  PRMT R45, R45, 0x7632, R45 ;  /* 0x000076322d2d7816 */ /* 0x000fe2000000002d */
[----:B------:R-:W-:Y:S01]  /*2990*/  IMAD.U32 R49, R49, 0x10000, RZ ;  /* 0x0001000031317824 */ /* 0x000fe200078e00ff */
[----:B------:R-:W-:Y:S02]  /*29a0*/  FSEL R13, R7, +INF , P1 ;  /* 0x7f800000070d7808 */ /* 0x000fe40000800000 */
[----:B------:R-:W-:Y:S01]  /*29b0*/  @P6 FSEL R6, R6, R19, P5 ;  /* 0x0000001306066208 */ /* 0x000fe20002800000 */
[----:B------:R-:W-:Y:S01]  /*29c0*/  FADD R18, R18, R31 ;  /* 0x0000001f12127221 */ /* 0x000fe20000000000 */
[----:B------:R-:W-:Y:S01]  /*29d0*/  IMAD.U32 R12, R45, 0x10000, RZ ;  /* 0x000100002d0c7824 */ /* 0x000fe200078e00ff */
[----:B------:R-:W-:Y:S01]  /*29e0*/  FADD R49, -R56, R49 ;  /* 0x0000003138317221 */ /* 0x000fe20000000100 */
[----:B------:R-:W-:Y:S01]  /*29f0*/  FSETP.GEU.AND P6, PT, R6, R13, PT ;  /* 0x0000000d0600720b */ /* 0x000fe20003fce000 */
[----:B------:R-:W-:Y:S01]  /*2a00*/  FADD R11, R18, 1 ;  /* 0x3f800000120b7421 */ /* 0x000fe20000000000 */
[----:B------:R-:W-:Y:S01]  /*2a10*/  FADD R39, R12, R39 ;  /* 0x000000270c277221 */ /* 0x000fe20000000000 */
[----:B------:R-:W-:Y:S01]  /*2a20*/  FMUL R18, R4, R49 ;  /* 0x0000003104127220 */ /* 0x000fe20000400000 */
[----:B------:R-:W-:-:S03]  /*2a30*/  FSETP.NAN.AND P5, PT, R6, R6, PT ;  /* 0x000000060600720b */ /* 0x000fc60003fa8000 */
[----:B------:R-:W-:Y:S01]  /*2a40*/  FFMA R18, R18, R11, R39 ;  /* 0x0000000b12127223 */ /* 0x000fe20000000027 */
[----:B------:R-:W-:Y:S02]  /*2a50*/  IMAD.U32 R19, R26, 0x10000, RZ ;  /* 0x000100001a137824 */ /* 0x000fe400078e00ff */
[----:B------:R-:W-:Y:S02]  /*2a60*/  IMAD.U32 R11, R50, 0x10000, RZ ;  /* 0x00010000320b7824 */ /* 0x000fe400078e00ff */
[----:B------:R-:W-:Y:S02]  /*2a70*/  FSEL R21, R18, +INF , P1 ;  /* 0x7f80000012157808 */ /* 0x000fe40000800000 */
[----:B------:R-:W-:Y:S01]  /*2a80*/  @P6 FSEL R6, R6, R13, P5 ;  /* 0x0000000d06066208 */ /* 0x000fe20002800000 */
        /* <DEDUP_REMOVED lines=10> */
[----:B------:R-:W-:Y:S01]  /*2b30*/  FSETP.NAN.AND P5, PT, R6, R6, PT ;  /* 0x000000060600720b */ /* 0x000fe20003fa8000 */
[----:B------:R-:W-:Y:S01]  /*2b40*/  IMAD.U32 R26, R26, 0x10000, RZ ;  /* 0x000100001a1a7824 */ /* 0x000fe200078e00ff */
[----:B------:R-:W-:Y:S01]  /*2b50*/  PRMT R46, R46, 0x7632, R46 ;  /* 0x000076322e2e7816 */ /* 0x000fe2000000002e */
[----:B------:R-:W-:Y:S01]  /*2b60*/  IMAD.U32 R13, R50, 0x10000, RZ ;  /* 0x00010000320d7824 */ /* 0x000fe200078e00ff */
        /* <DEDUP_REMOVED lines=31> */
[----:B------:R-:W-:Y:S01]  /*2d60*/  IMAD.U32 R12, R47, 0x10000, RZ ;  /* 0x000100002f0c7824 */ /* 0x000fe200078e00ff */
[----:B------:R-:W-:Y:S01]  /*2d70*/  FADD R51, -R56, R51 ;  /* 0x0000003338337221 */ /* 0x000fe20000000100 */
[----:B------:R-:W-:Y:S01]  /*2d80*/  FADD R22, R22, R35 ;  /* 0x0000002316167221 */ /* 0x000fe20000000000 */
[----:B------:R-:W-:Y:S01]  /*2d90*/  FSETP.GEU.AND P6, PT, R6, R13, PT ;  /* 0x0000000d0600720b */ /* 0x000fe20003fce000 */
[----:B------:R-:W-:Y:S01]  /*2da0*/  FADD R12, R12, R43 ;  /* 0x0000002b0c0c7221 */ /* 0x000fe20000000000 */
[----:B------:R-:W-:Y:S01]  /*2db0*/  FMUL R51, R4, R51 ;  /* 0x0000003304337220 */ /* 0x000fe20000400000 */
[----:B------:R-:W-:Y:S01]  /*2dc0*/  FADD R22, R22, 1 ;  /* 0x3f80000016167421 */ /* 0x000fe20000000000 */
[----:B------:R-:W-:-:S03]  /*2dd0*/  FSETP.NAN.AND P5, PT, R6, R6, PT ;  /* 0x000000060600720b */ /* 0x000fc60003fa8000 */
[----:B------:R-:W-:-:S05]  /*2de0*/  FFMA R22, R51, R22, R12 ;  /* 0x0000001633167223 */ /* 0x000fca000000000c */
[----:B------:R-:W-:Y:S02]  /*2df0*/  FSEL R21, R22, +INF , P1 ;  /* 0x7f80000016157808 */ /* 0x000fe40000800000 */
[----:B------:R-:W-:-:S04]  /*2e00*/  @P6 FSEL R6, R6, R13, P5 ;  /* 0x0000000d06066208 */ /* 0x000fc80002800000 */
[C---:B------:R-:W-:Y:S02]  /*2e10*/  FSETP.GEU.AND P6, PT, R6.reuse, R21, PT ;  /* 0x000000150600720b */ /* 0x040fe40003fce000 */
[----:B------:R-:W-:-:S11]  /*2e20*/  FSETP.NAN.AND P5, PT, R6, R6, PT ;  /* 0x000000060600720b */ /* 0x000fd60003fa8000 */
[----:B------:R-:W-:-:S05]  /*2e30*/  @P6 FSEL R6, R6, R21, P5 ;  /* 0x0000001506066208 */ /* 0x000fca0002800000 */
[----:B------:R-:W0:Y:S01]  /*2e40*/  SHFL.BFLY PT, R13, R6, 0x10, 0x1f ;  /* 0x0e001f00060d7f89 */ /* 0x000e2200000e0000 */
[C---:B------:R-:W-:Y:S02]  /*2e50*/  FSETP.NAN.AND P5, PT, R6.reuse, R6, PT ;  /* 0x000000060600720b */ /* 0x040fe40003fa8000 */
[----:B0-----:R-:W-:-:S13]  /*2e60*/  FSETP.GEU.AND P6, PT, R6, R13, PT ;  /* 0x0000000d0600720b */ /* 0x001fda0003fce000 */
        /* <DEDUP_REMOVED lines=10> */
[----:B------:R-:W-:Y:S02]  /*2f10*/  FSETP.NAN.AND P5, PT, R6, R6, PT ;  /* 0x000000060600720b */ /* 0x000fe40003fa8000 */
[----:B------:R-:W-:Y:S02]  /*2f20*/  FSEL R4, R5, -INF , P1 ;  /* 0xff80000005047808 */ /* 0x000fe40000800000 */
[----:B------:R-:W-:Y:S02]  /*2f30*/  FSEL R21, R8, -INF , P1 ;  /* 0xff80000008157808 */ /* 0x000fe40000800000 */
[----:B0-----:R-:W-:-:S13]  /*2f40*/  FSETP.GEU.AND P6, PT, R6, R13, PT ;  /* 0x0000000d0600720b */ /* 0x001fda0003fce000 */
[----:B------:R-:W-:Y:S02]  /*2f50*/  @P6 FSEL R6, R6, R13, P5 ;  /* 0x0000000d06066208 */ /* 0x000fe40002800000 */
[C---:B------:R-:W-:Y:S02]  /*2f60*/  FSETP.GT.AND P5, PT, R4.reuse, R21, PT ;  /* 0x000000150400720b */ /* 0x040fe40003fa4000 */
[----:B------:R-:W-:Y:S02]  /*2f70*/  FSETP.NAN.AND P6, PT, R4, R4, PT ;  /* 0x000000040400720b */ /* 0x000fe40003fc8000 */
[----:B------:R-:W-:-:S09]  /*2f80*/  FSEL R13, R9, -INF , P1 ;  /* 0xff800000090d7808 */ /* 0x000fd20000800000 */
[----:B------:R-:W-:-:S04]  /*2f90*/  @!P5 FSEL R4, R4, R21, P6 ;  /* 0x000000150404d208 */ /* 0x000fc80003000000 */
        /* <DEDUP_REMOVED lines=48> */
[----:B------:R-:W-:Y:S02]  /*32a0*/  FSETP.GT.AND P5, PT, R4, R13, PT ;  /* 0x0000000d0400720b */ /* 0x000fe40003fa4000 */
[----:B------:R-:W-:Y:S01]  /*32b0*/  F2FP.BF16.PACK_AB R12, R8, R5 ;  /* 0x00000005080c723e */ /* 0x000fe200000010ff */
[C---:B------:R-:W-:Y:S01]  /*32c0*/  IMAD.SHL.U32 R5, R52.reuse, 0x10, RZ ;  /* 0x0000001034057824 */ /* 0x040fe200078e00ff */
[----:B------:R-:W-:Y:S01]  /*32d0*/  F2FP.BF16.PACK_AB R8, R3, R2 ;  /* 0x000000020308723e */ /* 0x000fe200000010ff */
[----:B------:R-:W-:Y:S01]  /*32e0*/  IMAD.SHL.U32 R2, R52, 0x8, RZ ;  /* 0x0000000834027824 */ /* 0x000fe200078e00ff */
[----:B------:R-:W-:Y:S02]  /*32f0*/  FSETP.NAN.AND P6, PT, R4, R4, PT ;  /* 0x000000040400720b */ /* 0x000fe40003fc8000 */
[----:B------:R-:W-:Y:S02]  /*3300*/  LOP3.LUT R5, R5, 0xff0, RZ, 0xc0, !PT ;  /* 0x00000ff005057812 */ /* 0x000fe400078ec0ff */
[----:B------:R-:W-:-:S02]  /*3310*/  FSEL R21, R22, -INF , P1 ;  /* 0xff80000016157808 */ /* 0x000fc40000800000 */
[----:B------:R-:W-:Y:S02]  /*3320*/  F2FP.BF16.PACK_AB R15, R15, R10 ;  /* 0x0000000a0f0f723e */ /* 0x000fe400000010ff */
[----:B------:R-:W-:Y:S02]  /*3330*/  @!P5 FSEL R4, R4, R13, P6 ;  /* 0x0000000d0404d208 */ /* 0x000fe40003000000 */
[----:B------:R-:W-:Y:S02]  /*3340*/  F2FP.BF16.PACK_AB R13, R16, R9 ;  /* 0x00000009100d723e */ /* 0x000fe400000010ff */
[----:B------:R-:W-:Y:S02]  /*3350*/  F2FP.BF16.PACK_AB R10, R20, R11 ;  /* 0x0000000b140a723e */ /* 0x000fe400000010ff */
[----:B------:R-:W-:Y:S01]  /*3360*/  LOP3.LUT R3, R2, 0x7f8, RZ, 0xc0, !PT ;  /* 0x000007f802037812 */ /* 0x000fe200078ec0ff */
[----:B------:R-:W-:Y:S01]  /*3370*/  IMAD.SHL.U32 R2, R5, 0x2, RZ ;  /* 0x0000000205027824 */ /* 0x000fe200078e00ff */
[----:B------:R-:W-:-:S02]  /*3380*/  F2FP.BF16.PACK_AB R14, R14, R17 ;  /* 0x000000110e0e723e */ /* 0x000fc400000010ff */
[----:B------:R-:W-:Y:S02]  /*3390*/  F2FP.BF16.PACK_AB R9, R18, R7 ;  /* 0x000000071209723e */ /* 0x000fe400000010ff */
[----:B------:R-:W-:Y:S02]  /*33a0*/  F2FP.BF16.PACK_AB R11, R22, R19 ;  /* 0x00000013160b723e */ /* 0x000fe400000010ff */
[C---:B------:R-:W-:Y:S01]  /*33b0*/  FSETP.GT.AND P5, PT, R4.reuse, R21, PT ;  /* 0x000000150400720b */ /* 0x040fe20003fa4000 */
[----:B------:R-:W-:Y:S04]  /*33c0*/  STS.128 [R2], R12 ;  /* 0x0000000c02007388 */ /* 0x000fe80000000c00 */
[----:B------:R-:W-:Y:S04]  /*33d0*/  STS.128 [R2+0x10], R8 ;  /* 0x0000100802007388 */ /* 0x000fe80000000c00 */
[----:B------:R-:W0:Y:S04]  /*33e0*/  SHFL.BFLY PT, R25, R6, 0x1, 0x1f ;  /* 0x0c201f0006197f89 */ /* 0x000e2800000e0000 */
[----:B------:R-:W-:Y:S01]  /*33f0*/  BAR.SYNC.DEFER_BLOCKING 0x0 ;  /* 0x0000000000007b1d */ /* 0x000fe20000010000 */
[----:B------:R-:W-:-:S04]  /*3400*/  FSETP.NAN.AND P6, PT, R4, R4, PT ;  /* 0x000000040400720b */ /* 0x000fc80003fc8000 */
[----:B------:R-:W-:-:S05]  /*3410*/  @!P5 FSEL R4, R4, R21, P6 ;  /* 0x000000150404d208 */ /* 0x000fca0003000000 */
[----:B------:R-:W1:Y:S01]  /*3420*/  SHFL.BFLY PT, R27, R4, 0x10, 0x1f ;  /* 0x0e001f00041b7f89 */ /* 0x000e6200000e0000 */
[----:B------:R-:W-:Y:S01]  /*3430*/  IMAD.SHL.U32 R7, R3, 0x2, RZ ;  /* 0x0000000203077824 */ /* 0x000fe200078e00ff */
[----:B0-----:R-:W-:-:S04]  /*3440*/  FSETP.GEU.AND P6, PT, R6, R25, PT ;  /* 0x000000190600720b */ /* 0x001fc80003fce000 */
[----:B------:R-:W0:Y:S04]  /*3450*/  LDS.128 R20, [R7] ;  /* 0x0000000007147984 */ /* 0x000e280000000c00 */
[----:B------:R-:W2:Y:S01]  /*3460*/  LDS.128 R16, [R7+0x1000] ;  /* 0x0010000007107984 */ /* 0x000ea20000000c00 */
[----:B------:R-:W-:-:S04]  /*3470*/  FSETP.NAN.AND P5, PT, R6, R6, PT ;  /* 0x000000060600720b */ /* 0x000fc80003fa8000 */
[----:B------:R-:W-:Y:S02]  /*3480*/  @P6 SEL R6, R6, R25, P5 ;  /* 0x0000001906066207 */ /* 0x000fe40002800000 */
[C---:B-1----:R-:W-:Y:S02]  /*3490*/  FSETP.GT.AND P5, PT, R4.reuse, R27, PT ;  /* 0x0000001b0400720b */ /* 0x042fe40003fa4000 */
[----:B------:R-:W-:Y:S02]  /*34a0*/  FSETP.NAN.AND P6, PT, R4, R4, PT ;  /* 0x000000040400720b */ /* 0x000fe40003fc8000 */
[----:B------:R-:W-:Y:S01]  /*34b0*/  LOP3.LUT R5, R3, 0x800, RZ, 0xfc, !PT ;  /* 0x0000080003057812 */ /* 0x000fe200078efcff */
[----:B------:R-:W-:Y:S02]  /*34c0*/  IMAD.MOV.U32 R9, RZ, RZ, 0x2 ;  /* 0x00000002ff097424 */ /* 0x000fe400078e00ff */
[----:B------:R-:W-:-:S06]  /*34d0*/  IMAD R3, R0, 0xc00, R3 ;  /* 0x00000c0000037824 */ /* 0x000fcc00078e0203 */
[----:B------:R-:W-:Y:S02]  /*34e0*/  @!P5 FSEL R4, R4, R27, P6 ;  /* 0x0000001b0404d208 */ /* 0x000fe40003000000 */
[----:B------:R-:W-:Y:S01]  /*34f0*/  ISETP.LT.U32.AND P5, PT, R5, 0xc00, !P2 ;  /* 0x00000c000500780c */ /* 0x000fe200057a1070 */
[----:B------:R-:W-:Y:S02]  /*3500*/  IMAD R8, R0, 0xc00, R5 ;  /* 0x00000c0000087824 */ /* 0x000fe400078e0205 */
[----:B------:R-:W-:-:S04]  /*3510*/  IMAD.WIDE R2, R3, R9, c[0x0][0x178] ;  /* 0x00005e0003027625 */ /* 0x000fc800078e0209 */
[----:B------:R-:W-:Y:S01]  /*3520*/  IMAD.WIDE R8, R8, R9, c[0x0][0x178] ;  /* 0x00005e0008087625 */ /* 0x000fe200078e0209 */
[----:B0-----:R-:W-:Y:S05]  /*3530*/  @!P2 STG.E.128 [R2.64], R20 ;  /* 0x000000140200a986 */ /* 0x001fea000c101d04 */
[----:B--2---:R-:W-:Y:S01]  /*3540*/  @P5 STG.E.128 [R8.64], R16 ;  /* 0x0000001008005986 */ /* 0x004fe2000c101d04 */
[----:B------:R-:W-:-:S04]  /*3550*/  SHF.R.U32.HI R5, RZ, 0x3, R52 ;  /* 0x00000003ff057819 */ /* 0x000fc80000011634 */
[----:B------:R-:W-:Y:S01]  /*3560*/  LOP3.LUT R7, R5, 0x1c, RZ, 0xc0, !PT ;  /* 0x0000001c05077812 */ /* 0x000fe200078ec0ff */
[----:B------:R-:W-:Y:S06]  /*3570*/  BAR.SYNC.DEFER_BLOCKING 0x0 ;  /* 0x0000000000007b1d */ /* 0x000fec0000010000 */
[----:B------:R-:W-:Y:S04]  /*3580*/  @!P4 STS [R7], R6 ;  /* 0x000000060700c388 */ /* 0x000fe80000000800 */
[----:B------:R-:W-:Y:S06]  /*3590*/  BAR.SYNC.DEFER_BLOCKING 0x0 ;  /* 0x0000000000007b1d */ /* 0x000fec0000010000 */
[----:B------:R-:W-:Y:S04]  /*35a0*/  @!P3 LDS R55, [R52.X4] ;  /* 0x000000003437b984 */ /* 0x000fe80000004800 */
[----:B------:R-:W0:Y:S01]  /*35b0*/  SHFL.BFLY PT, R5, R4, 0x8, 0x1f ;  /* 0x0d001f0004057f89 */ /* 0x000e2200000e0000 */
[----:B------:R-:W-:-:S02]  /*35c0*/  FSETP.NAN.AND P5, PT, R4, R4, PT ;  /* 0x000000040400720b */ /* 0x000fc40003fa8000 */
[----:B0-----:R-:W-:Y:S01]  /*35d0*/  FSETP.GT.AND P2, PT, R4, R5, PT ;  /* 0x000000050400720b */ /* 0x001fe20003f44000 */
[----:B------:R-:W0:-:S12]  /*35e0*/  SHFL.BFLY PT, R2, R55, 0x4, 0x1f ;  /* 0x0c801f0037027f89 */ /* 0x000e1800000e0000 */
[----:B------:R-:W-:-:S05]  /*35f0*/  @!P2 FSEL R4, R4, R5, P5 ;  /* 0x000000050404a208 */ /* 0x000fca0002800000 */
[----:B------:R-:W1:Y:S01]  /*3600*/  SHFL.BFLY PT, R5, R4, 0x4, 0x1f ;  /* 0x0c801f0004057f89 */ /* 0x000e6200000e0000 */
[C---:B------:R-:W-:Y:S02]  /*3610*/  FSETP.NAN.AND P5, PT, R55.reuse, R55, PT ;  /* 0x000000373700720b */ /* 0x040fe40003fa8000 */
[----:B0-----:R-:W-:-:S04]  /*3620*/  FSETP.GEU.AND P6, PT, R55, R2, PT ;  /* 0x000000023700720b */ /* 0x001fc80003fce000 */
[----:B------:R-:W-:-:S04]  /*3630*/  FSEL R2, R55, R2, !P6 ;  /* 0x0000000237027208 */ /* 0x000fc80007000000 */
[----:B------:R-:W-:-:S05]  /*3640*/  FSEL R3, R55, R2, P5 ;  /* 0x0000000237037208 */ /* 0x000fca0002800000 */
[----:B------:R-:W0:Y:S01]  /*3650*/  SHFL.BFLY PT, R2, R3, 0x2, 0x1f ;  /* 0x0c401f0003027f89 */ /* 0x000e2200000e0000 */
[C---:B-1----:R-:W-:Y:S02]  /*3660*/  FSETP.GT.AND P2, PT, R4.reuse, R5, PT ;  /* 0x000000050400720b */ /* 0x042fe40003f44000 */
[----:B------:R-:W-:-:S11]  /*3670*/  FSETP.NAN.AND P6, PT, R4, R4, PT ;  /* 0x000000040400720b */ /* 0x000fd60003fc8000 */
[----:B------:R-:W-:Y:S02]  /*3680*/  @!P2 FSEL R4, R4, R5, P6 ;  /* 0x000000050404a208 */ /* 0x000fe40003000000 */
[CC--:B0-----:R-:W-:Y:S02]  /*3690*/  FSETP.GEU.AND P6, PT, R3.reuse, R2.reuse, PT ;  /* 0x000000020300720b */ /* 0x0c1fe40003fce000 */
[C---:B------:R-:W-:Y:S01]  /*36a0*/  FSETP.NAN.AND P5, PT, R3.reuse, R3, PT ;  /* 0x000000030300720b */ /* 0x040fe20003fa8000 */
[----:B------:R-:W0:Y:S10]  /*36b0*/  SHFL.BFLY PT, R5, R4, 0x2, 0x1f ;  /* 0x0c401f0004057f89 */ /* 0x000e3400000e0000 */
[----:B------:R-:W-:-:S05]  /*36c0*/  @P6 FSEL R3, R3, R2, P5 ;  /* 0x0000000203036208 */ /* 0x000fca0002800000 */
[----:B------:R-:W1:Y:S01]  /*36d0*/  SHFL.BFLY PT, R2, R3, 0x1, 0x1f ;  /* 0x0c201f0003027f89 */ /* 0x000e6200000e0000 */
[C---:B0-----:R-:W-:Y:S02]  /*36e0*/  FSETP.GT.AND P2, PT, R4.reuse, R5, PT ;  /* 0x000000050400720b */ /* 0x041fe40003f44000 */
[----:B------:R-:W-:Y:S02]  /*36f0*/  FSETP.NAN.AND P5, PT, R4, R4, PT ;  /* 0x000000040400720b */ /* 0x000fe40003fa8000 */
[----:B-1----:R-:W-:-:S09]  /*3700*/  FSETP.GEU.AND P6, PT, R3, R2, PT ;  /* 0x000000020300720b */ /* 0x002fd20003fce000 */
[----:B------:R-:W-:Y:S02]  /*3710*/  @!P2 FSEL R4, R4, R5, P5 ;  /* 0x000000050404a208 */ /* 0x000fe40002800000 */
[----:B------:R-:W-:-:S04]  /*3720*/  FSETP.NAN.AND P5, PT, R3, R3, PT ;  /* 0x000000030300720b */ /* 0x000fc80003fa8000 */
[----:B------:R-:W-:-:S05]  /*3730*/  @P6 SEL R3, R3, R2, P5 ;  /* 0x0000000203036207 */ /* 0x000fca0002800000 */
[----:B------:R-:W-:Y:S04]  /*3740*/  @P0 STS [R52.X4], R3 ;  /* 0x0000000334000388 */ /* 0x000fe80000004800 */
[----:B------:R-:W-:Y:S06]  /*3750*/  BAR.SYNC.DEFER_BLOCKING 0x0 ;  /* 0x0000000000007b1d */ /* 0x000fec0000010000 */
[----:B------:R-:W0:Y:S01]  /*3760*/  SHFL.BFLY PT, R5, R4, 0x1, 0x1f ;  /* 0x0c201f0004057f89 */ /* 0x000e2200000e0000 */
[----:B------:R-:W-:-:S03]  /*3770*/  FSETP.NAN.AND P5, PT, R4, R4, PT ;  /* 0x000000040400720b */ /* 0x000fc60003fa8000 */
[----:B------:R-:W-:Y:S04]  /*3780*/  LDS R22, [RZ] ;  /* 0x00000000ff167984 */ /* 0x000fe80000000800 */
[----:B------:R-:W-:Y:S01]  /*3790*/  BAR.SYNC.DEFER_BLOCKING 0x0 ;  /* 0x0000000000007b1d */ /* 0x000fe20000010000 */
[----:B0-----:R-:W-:-:S13]  /*37a0*/  FSETP.GT.AND P2, PT, R4, R5, PT ;  /* 0x000000050400720b */ /* 0x001fda0003f44000 */
[----:B------:R-:W-:-:S05]  /*37b0*/  @!P2 SEL R4, R4, R5, P5 ;  /* 0x000000050404a207 */ /* 0x000fca0002800000 */
[----:B------:R-:W-:Y:S04]  /*37c0*/  @!P4 STS [R7], R4 ;  /* 0x000000040700c388 */ /* 0x000fe80000000800 */
[----:B------:R-:W-:Y:S06]  /*37d0*/  BAR.SYNC.DEFER_BLOCKING 0x0 ;  /* 0x0000000000007b1d */ /* 0x000fec0000010000 */
[----:B------:R-:W0:Y:S04]  /*37e0*/  @!P3 LDS R54, [R52.X4] ;  /* 0x000000003436b984 */ /* 0x000e280000004800 */
[----:B0-----:R-:W0:Y:S01]  /*37f0*/  SHFL.BFLY PT, R5, R54, 0x4, 0x1f ;  /* 0x0c801f0036057f89 */ /* 0x001e2200000e0000 */
[----:B------:R-:W-:-:S02]  /*3800*/  FSETP.NAN.AND P3, PT, R54, R54, PT ;  /* 0x000000363600720b */ /* 0x000fc40003f68000 */
[----:B0-----:R-:W-:-:S04]  /*3810*/  FSETP.GT.AND P2, PT, R54, R5, PT ;  /* 0x000000053600720b */ /* 0x001fc80003f44000 */
[----:B------:R-:W-:-:S04]  /*3820*/  FSEL R5, R54, R5, P2 ;  /* 0x0000000536057208 */ /* 0x000fc80001000000 */
[----:B------:R-:W-:-:S05]  /*3830*/  FSEL R5, R54, R5, P3 ;  /* 0x0000000536057208 */ /* 0x000fca0001800000 */
[----:B------:R-:W0:Y:S01]  /*3840*/  SHFL.BFLY PT, R2, R5, 0x2, 0x1f ;  /* 0x0c401f0005027f89 */ /* 0x000e2200000e0000 */
[C---:B------:R-:W-:Y:S02]  /*3850*/  FSETP.NAN.AND P3, PT, R5.reuse, R5, PT ;  /* 0x000000050500720b */ /* 0x040fe40003f68000 */
[----:B0-----:R-:W-:-:S13]  /*3860*/  FSETP.GT.AND P2, PT, R5, R2, PT ;  /* 0x000000020500720b */ /* 0x001fda0003f44000 */
[----:B------:R-:W-:-:S05]  /*3870*/  @!P2 FSEL R5, R5, R2, P3 ;  /* 0x000000020505a208 */ /* 0x000fca0001800000 */
[----:B------:R-:W0:Y:S01]  /*3880*/  SHFL.BFLY PT, R2, R5, 0x1, 0x1f ;  /* 0x0c201f0005027f89 */ /* 0x000e2200000e0000 */
[C---:B------:R-:W-:Y:S02]  /*3890*/  FSETP.NAN.AND P3, PT, R5.reuse, R5, PT ;  /* 0x000000050500720b */ /* 0x040fe40003f68000 */
[----:B0-----:R-:W-:-:S13]  /*38a0*/  FSETP.GT.AND P2, PT, R5, R2, PT ;  /* 0x000000020500720b */ /* 0x001fda0003f44000 */
[----:B------:R-:W-:-:S05]  /*38b0*/  @!P2 SEL R5, R5, R2, P3 ;  /* 0x000000020505a207 */ /* 0x000fca0001800000 */
[----:B------:R-:W-:Y:S04]  /*38c0*/  @P0 STS [R52.X4], R5 ;  /* 0x0000000534000388 */ /* 0x000fe80000004800 */
[----:B------:R-:W-:Y:S06]  /*38d0*/  BAR.SYNC.DEFER_BLOCKING 0x0 ;  /* 0x0000000000007b1d */ /* 0x000fec0000010000 */
[----:B------:R-:W0:Y:S01]  /*38e0*/  LDS R23, [RZ] ;  /* 0x00000000ff177984 */ /* 0x000e220000000800 */
[----:B------:R-:W-:-:S04]  /*38f0*/  LOP3.LUT P0, RZ, R52, 0xff, RZ, 0xc0, !PT ;  /* 0x000000ff34ff7812 */ /* 0x000fc8000780c0ff */
[----:B------:R-:W-:Y:S01]  /*3900*/  ISETP.LT.AND P0, PT, R0, 0x1010, !P0 ;  /* 0x000010100000780c */ /* 0x000fe20004701270 */
[----:B------:R-:W-:-:S04]  /*3910*/  IMAD.MOV.U32 R21, RZ, RZ, 0x2 ;  /* 0x00000002ff157424 */ /* 0x000fc800078e00ff */
[----:B------:R-:W-:-:S04]  /*3920*/  IMAD.WIDE R2, R0, R21, c[0x0][0x180] ;  /* 0x0000600000027625 */ /* 0x000fc800078e0215 */
[----:B------:R-:W-:-:S04]  /*3930*/  IMAD.WIDE R8, R0, R21, c[0x0][0x188] ;  /* 0x0000620000087625 */ /* 0x000fc800078e0215 */
[----:B------:R-:W-:-:S04]  /*3940*/  IMAD.WIDE R10, R0, R21, c[0x0][0x190] ;  /* 0x00006400000a7625 */ /* 0x000fc800078e0215 */
[----:B------:R-:W-:-:S04]  /*3950*/  IMAD.WIDE R12, R0, R21, c[0x0][0x198] ;  /* 0x00006600000c7625 */ /* 0x000fc800078e0215 */
[----:B------:R-:W-:Y:S01]  /*3960*/  IMAD.WIDE R18, R0, R21, c[0x0][0x1b8] ;  /* 0x00006e0000127625 */ /* 0x000fe200078e0215 */
[----:B0-----:R-:W-:-:S04]  /*3970*/  F2FP.BF16.PACK_AB R20, R23, R22 ;  /* 0x000000161714723e */ /* 0x001fc800000010ff */
[C---:B------:R-:W-:Y:S01]  /*3980*/  PRMT R15, R20.reuse, 0x7632, R15 ;  /* 0x00007632140f7816 */ /* 0x040fe2000000000f */
[----:B------:R0:W-:Y:S01]  /*3990*/  @P0 STG.E.U16 [R2.64], R20 ;  /* 0x0000001402000986 */ /* 0x0001e2000c101504 */
[----:B------:R-:W-:-:S03]  /*39a0*/  PRMT R17, R20, 0x7610, R17 ;  /* 0x0000761014117816 */ /* 0x000fc60000000011 */
[----:B------:R1:W-:Y:S04]  /*39b0*/  @P0 STG.E.U16 [R8.64], R15 ;  /* 0x0000000f08000986 */ /* 0x0003e8000c101504 */
[----:B------:R2:W-:Y:S01]  /*39c0*/  @P0 STG.E.U16 [R10.64], R17 ;  /* 0x000000110a000986 */ /* 0x0005e2000c101504 */
[C---:B0-----:R-:W-:Y:S02]  /*39d0*/  PRMT R3, R20.reuse, 0x7632, R3 ;  /* 0x0000763214037816 */ /* 0x041fe40000000003 */
[----:B------:R-:W-:Y:S01]  /*39e0*/  PRMT R24, R20, 0x7632, R24 ;  /* 0x0000763214187816 */ /* 0x000fe20000000018 */
[CC--:B-1----:R-:W-:Y:S02]  /*39f0*/  IMAD.WIDE R14, R0.reuse, R21.reuse, c[0x0][0x1a0] ;  /* 0x00006800000e7625 */ /* 0x0c2fe400078e0215 */
[----:B------:R0:W-:Y:S02]  /*3a00*/  @P0 STG.E.U16 [R12.64], R3 ;  /* 0x000000030c000986 */ /* 0x0001e4000c101504 */
[-C--:B--2---:R-:W-:Y:S01]  /*3a10*/  IMAD.WIDE R16, R0, R21.reuse, c[0x0][0x1b0] ;  /* 0x00006c0000107625 */ /* 0x084fe200078e0215 */
[C---:B------:R-:W-:Y:S01]  /*3a20*/  PRMT R25, R20.reuse, 0x7610, R25 ;  /* 0x0000761014197816 */ /* 0x040fe20000000019 */
[----:B------:R-:W-:Y:S01]  /*3a30*/  CS2R R4, SRZ ;  /* 0x0000000000047805 */ /* 0x000fe2000001ff00 */
[----:B------:R-:W-:Y:S01]  /*3a40*/  CS2R R6, SRZ ;  /* 0x0000000000067805 */ /* 0x000fe2000001ff00 */
[----:B------:R-:W-:Y:S01]  /*3a50*/  PRMT R26, R20, 0x7632, R26 ;  /* 0x00007632141a7816 */ /* 0x000fe2000000001a */
[----:B0-----:R-:W-:Y:S01]  /*3a60*/  IMAD.WIDE R2, R0, R21, c[0x0][0x1a8] ;  /* 0x00006a0000027625 */ /* 0x001fe200078e0215 */
[----:B------:R-:W-:-:S03]  /*3a70*/  PRMT R0, R20, 0x7610, R0 ;  /* 0x0000761014007816 */ /* 0x000fc60000000000 */
[C---:B------:R-:W-:Y:S02]  /*3a80*/  IMAD.WIDE R12, R53.reuse, R21, c[0x0][0x178] ;  /* 0x00005e00350c7625 */ /* 0x040fe400078e0215 */
[----:B------:R0:W-:Y:S01]  /*3a90*/  @P0 STG.E.U16 [R14.64], R0 ;  /* 0x000000000e000986 */ /* 0x0001e2000c101504 */
[----:B------:R-:W-:-:S03]  /*3aa0*/  IADD3 R20, R53, 0x8, RZ ;  /* 0x0000000835147810 */ /* 0x000fc60007ffe0ff */
[----:B------:R1:W-:Y:S04]  /*3ab0*/  @P0 STG.E.U16 [R2.64], R24 ;  /* 0x0000001802000986 */ /* 0x0003e8000c101504 */
[----:B------:R2:W-:Y:S04]  /*3ac0*/  @P0 STG.E.U16 [R16.64], R25 ;  /* 0x0000001910000986 */ /* 0x0005e8000c101504 */
[----:B------:R3:W-:Y:S04]  /*3ad0*/  @P0 STG.E.U16 [R18.64], R26 ;  /* 0x0000001a12000986 */ /* 0x0007e8000c101504 */
[----:B------:R4:W1:Y:S01]  /*3ae0*/  @P1 LDG.E.EF.128 R4, [R12.64] ;  /* 0x000000040c041981 */ /* 0x000862000c0e1d00 */
[----:B------:R-:W-:Y:S01]  /*3af0*/  CS2R R8, SRZ ;  /* 0x0000000000087805 */ /* 0x000fe2000001ff00 */
[----:B------:R-:W-:Y:S01]  /*3b00*/  CS2R R10, SRZ ;  /* 0x00000000000a7805 */ /* 0x000fe2000001ff00 */
[----:B------:R-:W-:-:S05]  /*3b10*/  IMAD.WIDE R20, R20, R21, c[0x0][0x178] ;  /* 0x00005e0014147625 */ /* 0x000fca00078e0215 */
[----:B------:R-:W2:Y:S01]  /*3b20*/  @P1 LDG.E.EF.128 R8, [R20.64] ;  /* 0x0000000414081981 */ /* 0x000ea2000c0e1d00 */
[----:B------:R-:W-:-:S04]  /*3b30*/  FSETP.GE.AND P0, PT, R22, RZ, PT ;  /* 0x000000ff1600720b */ /* 0x000fc80003f06000 */
[----:B------:R-:W-:-:S05]  /*3b40*/  FSEL R22, R22, RZ, !P0 ;  /* 0x000000ff16167208 */ /* 0x000fca0004000000 */
[----:B------:R-:W-:Y:S01]  /*3b50*/  FADD R22, RZ, -R22 ;  /* 0x80000016ff167221 */ /* 0x000fe20000000000 */
[----:B------:R-:W-:-:S04]  /*3b60*/  FSETP.GTU.AND P0, PT, R23, RZ, PT ;  /* 0x000000ff1700720b */ /* 0x000fc80003f0c000 */
[----:B------:R-:W-:Y:S02]  /*3b70*/  FSETP.NAN.AND P2, PT, R22, R22, PT ;  /* 0x000000161600720b */ /* 0x000fe40003f48000 */
[----:B------:R-:W-:-:S04]  /*3b80*/  FSEL R23, R23, RZ, P0 ;  /* 0x000000ff17177208 */ /* 0x000fc80000000000 */
[----:B------:R-:W-:-:S07]  /*3b90*/  FSETP.GT.AND P0, PT, R22, R23, PT ;  /* 0x000000171600720b */ /* 0x000fce0003f04000 */
[----:B------:R-:W-:-:S05]  /*3ba0*/  @!P2 FSEL R22, R22, R23, P0 ;  /* 0x000000171616a208 */ /* 0x000fca0000000000 */
[----:B------:R-:W-:-:S05]  /*3bb0*/  FMUL R22, R22, 0.0078740157186985015869 ;  /* 0x3c01020416167820 */ /* 0x000fca0000400000 */
[C---:B------:R-:W-:Y:S02]  /*3bc0*/  FSETP.GT.AND P0, PT, R22.reuse, 9.9999997473787516356e-06, PT ;  /* 0x3727c5ac1600780b */ /* 0x040fe40003f04000 */
[----:B------:R-:W-:-:S11]  /*3bd0*/  FSETP.NAN.AND P2, PT, R22, R22, PT ;  /* 0x000000161600720b */ /* 0x000fd60003f48000 */
[----:B------:R-:W-:-:S04]  /*3be0*/  @!P0 FSEL R22, R22, 9.9999997473787516356e-06, P2 ;  /* 0x3727c5ac16168808 */ /* 0x000fc80001000000 */
[C---:B------:R-:W-:Y:S02]  /*3bf0*/  FSETP.GT.AND P0, PT, |R22|.reuse, 8.50705917302346158658e+37, PT ;  /* 0x7e8000001600780b */ /* 0x040fe40003f04200 */
[----:B------:R-:W-:Y:S01]  /*3c00*/  FSETP.GEU.AND P2, PT, |R22|, 1.175494350822287508e-38, PT ;  /* 0x008000001600780b */ /* 0x000fe20003f4e200 */
[----:B----4-:R-:W-:-:S10]  /*3c10*/  IMAD.MOV.U32 R13, RZ, RZ, 0x3e800000 ;  /* 0x3e800000ff0d7424 */ /* 0x010fd400078e00ff */
[----:B------:R-:W-:-:S04]  /*3c20*/  @P0 FMUL R22, R22, 0.25 ;  /* 0x3e80000016160820 */ /* 0x000fc80000400000 */
[----:B------:R-:W-:-:S04]  /*3c30*/  @!P2 FMUL R22, R22, 16777216 ;  /* 0x4b8000001616a820 */ /* 0x000fc80000400000 */
[----:B0-----:R-:W0:Y:S01]  /*3c40*/  MUFU.RCP R0, R22 ;  /* 0x0000001600007308 */ /* 0x001e220000001000 */
[----:B------:R-:W-:-:S05]  /*3c50*/  FSEL R13, R13, 1, P0 ;  /* 0x3f8000000d0d7808 */ /* 0x000fca0000000000 */
[----:B------:R-:W-:-:S04]  /*3c60*/  @!P2 FMUL R13, R13, 16777216 ;  /* 0x4b8000000d0da820 */ /* 0x000fc80000400000 */
[----:B0-----:R-:W-:Y:S01]  /*3c70*/  FMUL R0, R0, R13 ;  /* 0x0000000d00007220 */ /* 0x001fe20000400000 */
[----:B-1----:R-:W-:-:S04]  /*3c80*/  IMAD.U32 R3, R4, 0x10000, RZ ;  /* 0x0001000004037824 */ /* 0x002fc800078e00ff */
[-C--:B------:R-:W-:Y:S01]  /*3c90*/  FMUL R2, R3, R0.reuse ;  /* 0x0000000003027220 */ /* 0x080fe20000400000 */
[----:B------:R-:W-:Y:S02]  /*3ca0*/  IMAD.U32 R3, R5, 0x10000, RZ ;  /* 0x0001000005037824 */ /* 0x000fe400078e00ff */
[----:B------:R-:W-:Y:S02]  /*3cb0*/  IMAD.U32 R13, R6, 0x10000, RZ ;  /* 0x00010000060d7824 */ /* 0x000fe400078e00ff */
[-C--:B------:R-:W-:Y:S01]  /*3cc0*/  FMUL R3, R3, R0.reuse ;  /* 0x0000000003037220 */ /* 0x080fe20000400000 */
[----:B------:R-:W0:Y:S01]  /*3cd0*/  FRND R2, R2 ;  /* 0x0000000200027307 */ /* 0x000e220000201000 */
[----:B--2---:R-:W-:Y:S01]  /*3ce0*/  IMAD.U32 R17, R10, 0x10000, RZ ;  /* 0x000100000a117824 */ /* 0x004fe200078e00ff */
[-C--:B------:R-:W-:Y:S01]  /*3cf0*/  FMUL R12, R13, R0.reuse ;  /* 0x000000000d0c7220 */ /* 0x080fe20000400000 */
[----:B------:R-:W-:Y:S01]  /*3d00*/  IMAD.U32 R13, R7, 0x10000, RZ ;  /* 0x00010000070d7824 */ /* 0x000fe200078e00ff */
[----:B------:R-:W-:Y:S01]  /*3d10*/  PRMT R4, R4, 0x7632, R4 ;  /* 0x0000763204047816 */ /* 0x000fe20000000004 */
[----:B------:R-:W-:Y:S01]  /*3d20*/  FMUL R16, R17, R0 ;  /* 0x0000000011107220 */ /* 0x000fe20000400000 */
[----:B------:R-:W-:-:S02]  /*3d30*/  IMAD.U32 R17, R11, 0x10000, RZ ;  /* 0x000100000b117824 */ /* 0x000fc400078e00ff */
[----:B------:R-:W1:Y:S01]  /*3d40*/  FRND R3, R3 ;  /* 0x0000000300037307 */ /* 0x000e620000201000 */
[-C--:B------:R-:W-:Y:S01]  /*3d50*/  FMUL R13, R13, R0.reuse ;  /* 0x000000000d0d7220 */ /* 0x080fe20000400000 */
[----:B---3--:R-:W-:Y:S01]  /*3d60*/  FMUL R19, R17, R0 ;  /* 0x0000000011137220 */ /* 0x008fe20000400000 */
[----:B------:R-:W-:Y:S01]  /*3d70*/  IMAD.U32 R17, R4, 0x10000, RZ ;  /* 0x0001000004117824 */ /* 0x000fe200078e00ff */
[----:B------:R-:W-:-:S04]  /*3d80*/  PRMT R5, R5, 0x7632, R5 ;  /* 0x0000763205057816 */ /* 0x000fc80000000005 */
[----:B------:R-:W2:Y:S01]  /*3d90*/  FRND R12, R12 ;  /* 0x0000000c000c7307 */ /* 0x000ea20000201000 */
[----:B------:R-:W-:Y:S01]  /*3da0*/  FMUL R17, R17, R0 ;  /* 0x0000000011117220 */ /* 0x000fe20000400000 */
[----:B------:R-:W-:Y:S01]  /*3db0*/  IMAD.U32 R5, R5, 0x10000, RZ ;  /* 0x0001000005057824 */ /* 0x000fe200078e00ff */
[----:B0-----:R-:W-:-:S05]  /*3dc0*/  FSETP.GT.AND P2, PT, R2, -127, PT ;  /* 0xc2fe00000200780b */ /* 0x001fca0003f44000 */
[----:B------:R-:W0:Y:S01]  /*3dd0*/  FRND R13, R13 ;  /* 0x0000000d000d7307 */ /* 0x000e220000201000 */
[----:B------:R-:W-:Y:S01]  /*3de0*/  FMUL R18, R5, R0 ;  /* 0x0000000005127220 */ /* 0x000fe20000400000 */
[----:B-1----:R-:W-:Y:S01]  /*3df0*/  FSETP.GT.AND P4, PT, R3, -127, PT ;  /* 0xc2fe00000300780b */ /* 0x002fe20003f84000 */
[----:B------:R-:W-:-:S05]  /*3e00*/  IMAD.U32 R15, R8, 0x10000, RZ ;  /* 0x00010000080f7824 */ /* 0x000fca00078e00ff */
[----:B------:R-:W1:Y:S01]  /*3e10*/  FRND R17, R17 ;  /* 0x0000001100117307 */ /* 0x000e620000201000 */
[----:B------:R-:W-:Y:S02]  /*3e20*/  FSETP.NAN.AND P3, PT, R2, R2, PT ;  /* 0x000000020200720b */ /* 0x000fe40003f68000 */
[----:B--2---:R-:W-:Y:S01]  /*3e30*/  FSETP.GT.AND P0, PT, R12, -127, PT ;  /* 0xc2fe00000c00780b */ /* 0x004fe20003f04000 */
[----:B------:R-:W-:Y:S01]  /*3e40*/  FMUL R14, R15, R0 ;  /* 0x000000000f0e7220 */ /* 0x000fe20000400000 */
[----:B------:R-:W-:-:S03]  /*3e50*/  PRMT R6, R6, 0x7632, R6 ;  /* 0x0000763206067816 */ /* 0x000fc60000000006 */
[----:B------:R-:W2:Y:S01]  /*3e60*/  FRND R18, R18 ;  /* 0x0000001200127307 */ /* 0x000ea20000201000 */
[----:B------:R-:W-:Y:S01]  /*3e70*/  IMAD.U32 R15, R9, 0x10000, RZ ;  /* 0x00010000090f7824 */ /* 0x000fe200078e00ff */
[----:B------:R-:W-:Y:S02]  /*3e80*/  @!P2 FSEL R2, R2, -127, P3 ;  /* 0xc2fe00000202a808 */ /* 0x000fe40001800000 */
[----:B------:R-:W-:Y:S01]  /*3e90*/  FSETP.NAN.AND P2, PT, R3, R3, PT ;  /* 0x000000030300720b */ /* 0x000fe20003f48000 */
[----:B------:R-:W-:Y:S01]  /*3ea0*/  IMAD.U32 R5, R6, 0x10000, RZ ;  /* 0x0001000006057824 */ /* 0x000fe200078e00ff */
[----:B0-----:R-:W-:Y:S01]  /*3eb0*/  FSETP.GT.AND P3, PT, R13, -127, PT ;  /* 0xc2fe00000d00780b */ /* 0x001fe20003f64000 */
[-C--:B------:R-:W-:Y:S01]  /*3ec0*/  FMUL R15, R15, R0.reuse ;  /* 0x000000000f0f7220 */ /* 0x080fe20000400000 */
[----:B------:R-:W-:Y:S01]  /*3ed0*/  PRMT R8, R8, 0x7632, R8 ;  /* 0x0000763208087816 */ /* 0x000fe20000000008 */
[----:B------:R-:W0:Y:S01]  /*3ee0*/  FRND R14, R14 ;  /* 0x0000000e000e7307 */ /* 0x000e220000201000 */
[----:B------:R-:W-:Y:S01]  /*3ef0*/  @!P4 FSEL R3, R3, -127, P2 ;  /* 0xc2fe00000303c808 */ /* 0x000fe20001000000 */
[----:B------:R-:W-:Y:S01]  /*3f00*/  FMUL R6, R5, R0 ;  /* 0x0000000005067220 */ /* 0x000fe20000400000 */
[----:B------:R-:W-:Y:S01]  /*3f10*/  FSETP.NAN.AND P2, PT, R12, R12, PT ;  /* 0x0000000c0c00720b */ /* 0x000fe20003f48000 */
[----:B------:R-:W-:Y:S01]  /*3f20*/  IMAD.U32 R5, R8, 0x10000, RZ ;  /* 0x0001000008057824 */ /* 0x000fe200078e00ff */
[----:B-1----:R-:W-:-:S02]  /*3f30*/  FSETP.GT.AND P5, PT, R17, -127, PT ;  /* 0xc2fe00001100780b */ /* 0x002fc40003fa4000 */
[----:B------:R-:W-:Y:S01]  /*3f40*/  PRMT R10, R10, 0x7632, R10 ;  /* 0x000076320a0a7816 */ /* 0x000fe2000000000a */
[----:B------:R-:W1:Y:S01]  /*3f50*/  FRND R15, R15 ;  /* 0x0000000f000f7307 */ /* 0x000e620000201000 */
[----:B------:R-:W-:Y:S01]  /*3f60*/  @!P0 FSEL R12, R12, -127, P2 ;  /* 0xc2fe00000c0c8808 */ /* 0x000fe20001000000 */
[----:B------:R-:W-:Y:S01]  /*3f70*/  FMUL R8, R5, R0 ;  /* 0x0000000005087220 */ /* 0x000fe20000400000 */
[----:B------:R-:W-:Y:S01]  /*3f80*/  FSETP.NAN.AND P0, PT, R13, R13, PT ;  /* 0x0000000d0d00720b */ /* 0x000fe20003f08000 */
[----:B------:R-:W-:Y:S01]  /*3f90*/  IMAD.U32 R5, R10, 0x10000, RZ ;  /* 0x000100000a057824 */ /* 0x000fe200078e00ff */
[----:B--2---:R-:W-:Y:S02]  /*3fa0*/  FSETP.GT.AND P2, PT, R18, -127, PT ;  /* 0xc2fe00001200780b */ /* 0x004fe40003f44000 */
[----:B------:R-:W-:Y:S01]  /*3fb0*/  PRMT R7, R7, 0x7632, R7 ;  /* 0x0000763207077816 */ /* 0x000fe20000000007 */
[----:B------:R-:W2:Y:S01]  /*3fc0*/  F2I.S16.TRUNC.NTZ R10, R2 ;  /* 0x00000002000a7305 */ /* 0x000ea2000020e900 */
[----:B------:R-:W-:-:S02]  /*3fd0*/  @!P3 FSEL R13, R13, -127, P0 ;  /* 0xc2fe00000d0db808 */ /* 0x000fc40000000000 */
[----:B------:R-:W-:Y:S01]  /*3fe0*/  FSETP.NAN.AND P0, PT, R17, R17, PT ;  /* 0x000000111100720b */ /* 0x000fe20003f08000 */
[----:B------:R-:W-:Y:S01]  /*3ff0*/  IMAD.U32 R7, R7, 0x10000, RZ ;  /* 0x0001000007077824 */ /* 0x000fe200078e00ff */
[----:B------:R-:W-:Y:S02]  /*4000*/  PRMT R9, R9, 0x7632, R9 ;  /* 0x0000763209097816 */ /* 0x000fe40000000009 */
[----:B------:R-:W-:Y:S01]  /*4010*/  PRMT R11, R11, 0x7632, R11 ;  /* 0x000076320b0b7816 */ /* 0x000fe2000000000b */
[----:B------:R-:W3:Y:S01]  /*4020*/  FRND R6, R6 ;  /* 0x0000000600067307 */ /* 0x000ee20000201000 */
[----:B------:R-:W-:Y:S01]  /*4030*/  @!P5 FSEL R17, R17, -127, P0 ;  /* 0xc2fe00001111d808 */ /* 0x000fe20000000000 */
[----:B------:R-:W-:Y:S01]  /*4040*/  FMUL R7, R7, R0 ;  /* 0x0000000007077220 */ /* 0x000fe20000400000 */
[----:B------:R-:W-:Y:S02]  /*4050*/  FSETP.GEU.AND P4, PT, R2, 127, PT ;  /* 0x42fe00000200780b */ /* 0x000fe40003f8e000 */
[----:B0-----:R-:W-:-:S02]  /*4060*/  FSETP.GT.AND P0, PT, R14, -127, PT ;  /* 0xc2fe00000e00780b */ /* 0x001fc40003f04000 */
[C---:B------:R-:W-:Y:S01]  /*4070*/  FSETP.NAN.AND P3, PT, R18.reuse, R18, PT ;  /* 0x000000121200720b */ /* 0x040fe20003f68000 */
[----:B------:R-:W-:Y:S01]  /*4080*/  FRND R4, R19 ;  /* 0x0000001300047307 */ /* 0x000fe20000201000 */
[----:B------:R-:W-:Y:S02]  /*4090*/  IMAD.U32 R9, R9, 0x10000, RZ ;  /* 0x0001000009097824 */ /* 0x000fe400078e00ff */
[----:B------:R-:W-:Y:S01]  /*40a0*/  IMAD.U32 R11, R11, 0x10000, RZ ;  /* 0x000100000b0b7824 */ /* 0x000fe200078e00ff */
[----:B------:R-:W-:-:S04]  /*40b0*/  @!P2 FSEL R18, R18, -127, P3 ;  /* 0xc2fe00001212a808 */ /* 0x000fc80001800000 */
[----:B------:R-:W0:Y:S01]  /*40c0*/  F2I.S16.TRUNC.NTZ R19, R3 ;  /* 0x0000000300137305 */ /* 0x000e22000020e900 */
[----:B-1----:R-:W-:Y:S01]  /*40d0*/  FSETP.GT.AND P3, PT, R15, -127, PT ;  /* 0xc2fe00000f00780b */ /* 0x002fe20003f64000 */
[-C--:B------:R-:W-:Y:S01]  /*40e0*/  FMUL R9, R9, R0.reuse ;  /* 0x0000000009097220 */ /* 0x080fe20000400000 */
[-C--:B------:R-:W-:Y:S01]  /*40f0*/  FMUL R5, R5, R0.reuse ;  /* 0x0000000005057220 */ /* 0x080fe20000400000 */
[----:B------:R-:W-:Y:S01]  /*4100*/  FMUL R11, R11, R0 ;  /* 0x000000000b0b7220 */ /* 0x000fe20000400000 */
[----:B------:R-:W-:-:S03]  /*4110*/  FSETP.NAN.AND P5, PT, R2, R2, PT ;  /* 0x000000020200720b */ /* 0x000fc60003fa8000 */
[----:B------:R-:W1:Y:S01]  /*4120*/  FRND R7, R7 ;  /* 0x0000000700077307 */ /* 0x000e620000201000 */
[----:B------:R-:W-:Y:S02]  /*4130*/  FSETP.GEU.AND P2, PT, R3, 127, PT ;  /* 0x42fe00000300780b */ /* 0x000fe40003f4e000 */
[----:B--2---:R-:W-:Y:S02]  /*4140*/  LOP3.LUT R21, R10, 0xffff, RZ, 0xc0, !PT ;  /* 0x0000ffff0a157812 */ /* 0x004fe400078ec0ff */
[----:B------:R-:W-:-:S03]  /*4150*/  FSETP.NAN.AND P6, PT, R14, R14, PT ;  /* 0x0000000e0e00720b */ /* 0x000fc60003fc8000 */
[----:B------:R-:W2:Y:S01]  /*4160*/  F2I.S16.TRUNC.NTZ R0, R17 ;  /* 0x0000001100007305 */ /* 0x000ea2000020e900 */
[----:B------:R-:W-:Y:S02]  /*4170*/  @P4 SEL R21, R21, 0x7f, P5 ;  /* 0x0000007f15154807 */ /* 0x000fe40002800000 */
[----:B------:R-:W-:Y:S02]  /*4180*/  @!P0 FSEL R14, R14, -127, P6 ;  /* 0xc2fe00000e0e8808 */ /* 0x000fe40003000000 */
[----:B---3--:R-:W-:-:S03]  /*4190*/  FSETP.GT.AND P5, PT, R6, -127, PT ;  /* 0xc2fe00000600780b */ /* 0x008fc60003fa4000 */
[----:B------:R-:W3:Y:S01]  /*41a0*/  FRND R8, R8 ;  /* 0x0000000800087307 */ /* 0x000ee20000201000 */
[----:B------:R-:W-:Y:S02]  /*41b0*/  FSETP.GEU.AND P0, PT, R17, 127, PT ;  /* 0x42fe00001100780b */ /* 0x000fe40003f0e000 */
[----:B------:R-:W-:-:S05]  /*41c0*/  FSETP.NAN.AND P6, PT, R15, R15, PT ;  /* 0x0000000f0f00720b */ /* 0x000fca0003fc8000 */
[----:B------:R-:W4:Y:S01]  /*41d0*/  F2I.S16.TRUNC.NTZ R2, R18 ;  /* 0x0000001200027305 */ /* 0x000f22000020e900 */
[----:B------:R-:W-:Y:S02]  /*41e0*/  FSETP.NAN.AND P4, PT, R3, R3, PT ;  /* 0x000000030300720b */ /* 0x000fe40003f88000 */
[----:B0-----:R-:W-:Y:S02]  /*41f0*/  LOP3.LUT R19, R19, 0xffff, RZ, 0xc0, !PT ;  /* 0x0000ffff13137812 */ /* 0x001fe400078ec0ff */
[----:B------:R-:W-:-:S03]  /*4200*/  @!P3 FSEL R15, R15, -127, P6 ;  /* 0xc2fe00000f0fb808 */ /* 0x000fc60003000000 */
[----:B------:R-:W0:Y:S01]  /*4210*/  FRND R16, R16 ;  /* 0x0000001000107307 */ /* 0x000e220000201000 */
[----:B------:R-:W-:Y:S02]  /*4220*/  FSETP.GEU.AND P3, PT, R18, 127, PT ;  /* 0x42fe00001200780b */ /* 0x000fe40003f6e000 */
[----:B------:R-:W-:Y:S02]  /*4230*/  @P2 SEL R19, R19, 0x7f, P4 ;  /* 0x0000007f13132807 */ /* 0x000fe40002000000 */
[----:B------:R-:W-:-:S03]  /*4240*/  FSETP.NAN.AND P2, PT, R17, R17, PT ;  /* 0x000000111100720b */ /* 0x000fc60003f48000 */
[----:B------:R-:W5:Y:S01]  /*4250*/  F2I.S16.TRUNC.NTZ R20, R12 ;  /* 0x0000000c00147305 */ /* 0x000f62000020e900 */
[----:B-1----:R-:W-:Y:S02]  /*4260*/  FSETP.GT.AND P4, PT, R7, -127, PT ;  /* 0xc2fe00000700780b */ /* 0x002fe40003f84000 */
[----:B------:R-:W-:Y:S02]  /*4270*/  FSETP.NAN.AND P6, PT, R6, R6, PT ;  /* 0x000000060600720b */ /* 0x000fe40003fc8000 */
[----:B--2---:R-:W-:Y:S02]  /*4280*/  LOP3.LUT R0, R0, 0xffff, RZ, 0xc0, !PT ;  /* 0x0000ffff00007812 */ /* 0x004fe400078ec0ff */
[----:B------:R-:W-:Y:S02]  /*4290*/  @!P5 FSEL R6, R6, -127, P6 ;  /* 0xc2fe00000606d808 */ /* 0x000fe40003000000 */
[----:B------:R-:W-:Y:S02]  /*42a0*/  @P0 SEL R0, R0, 0x7f, P2 ;  /* 0x0000007f00000807 */ /* 0x000fe40001000000 */
[----:B------:R-:W-:-:S02]  /*42b0*/  FSETP.NAN.AND P5, PT, R18, R18, PT ;  /* 0x000000121200720b */ /* 0x000fc40003fa8000 */
[----:B------:R-:W-:Y:S02]  /*42c0*/  FSETP.GEU.AND P2, PT, R12, 127, PT ;  /* 0x42fe00000c00780b */ /* 0x000fe40003f4e000 */
[----:B---3--:R-:W-:Y:S02]  /*42d0*/  FSETP.GT.AND P0, PT, R8, -127, PT ;  /* 0xc2fe00000800780b */ /* 0x008fe40003f04000 */
[----:B----4-:R-:W-:Y:S01]  /*42e0*/  LOP3.LUT R2, R2, 0xffff, RZ, 0xc0, !PT ;  /* 0x0000ffff02027812 */ /* 0x010fe200078ec0ff */
[----:B------:R-:W1:Y:S01]  /*42f0*/  F2I.S16.TRUNC.NTZ R22, R13 ;  /* 0x0000000d00167305 */ /* 0x000e62000020e900 */
[----:B------:R-:W-:Y:S02]  /*4300*/  FSETP.NAN.AND P6, PT, R7, R7, PT ;  /* 0x000000070700720b */ /* 0x000fe40003fc8000 */
[----:B------:R-:W-:Y:S02]  /*4310*/  @P3 SEL R2, R2, 0x7f, P5 ;  /* 0x0000007f02023807 */ /* 0x000fe40002800000 */
[----:B0-----:R-:W-:-:S03]  /*4320*/  FSETP.GT.AND P5, PT, R16, -127, PT ;  /* 0xc2fe00001000780b */ /* 0x001fc60003fa4000 */
[----:B------:R-:W0:Y:S01]  /*4330*/  FRND R9, R9 ;  /* 0x0000000900097307 */ /* 0x000e220000201000 */
[----:B------:R-:W-:Y:S02]  /*4340*/  @!P4 FSEL R7, R7, -127, P6 ;  /* 0xc2fe00000707c808 */ /* 0x000fe40003000000 */
[----:B------:R-:W-:Y:S02]  /*4350*/  FSETP.NAN.AND P4, PT, R12, R12, PT ;  /* 0x0000000c0c00720b */ /* 0x000fe40003f88000 */
[----:B------:R-:W-:-:S03]  /*4360*/  FSETP.GEU.AND P3, PT, R13, 127, PT ;  /* 0x42fe00000d00780b */ /* 0x000fc60003f6e000 */
[----:B------:R-:W2:Y:S01]  /*4370*/  F2I.S16.TRUNC.NTZ R3, R6 ;  /* 0x0000000600037305 */ /* 0x000ea2000020e900 */
[----:B-----5:R-:W-:Y:S02]  /*4380*/  LOP3.LUT R20, R20, 0xffff, RZ, 0xc0, !PT ;  /* 0x0000ffff14147812 */ /* 0x020fe400078ec0ff */
[----:B------:R-:W-:Y:S02]  /*4390*/  FSETP.NAN.AND P6, PT, R8, R8, PT ;  /* 0x000000080800720b */ /* 0x000fe40003fc8000 */
[----:B------:R-:W-:Y:S02]  /*43a0*/  @P2 SEL R20, R20, 0x7f, P4 ;  /* 0x0000007f14142807 */ /* 0x000fe40002000000 */
[----:B------:R-:W-:Y:S01]  /*43b0*/  @!P0 FSEL R8, R8, -127, P6 ;  /* 0xc2fe000008088808 */ /* 0x000fe20003000000 */
[----:B------:R-:W3:Y:S01]  /*43c0*/  FRND R5, R5 ;  /* 0x0000000500057307 */ /* 0x000ee20000201000 */
[----:B------:R-:W-:Y:S02]  /*43d0*/  FSETP.GT.AND P2, PT, R4, -127, PT ;  /* 0xc2fe00000400780b */ /* 0x000fe40003f44000 */
[----:B------:R-:W-:-:S02]  /*43e0*/  FSETP.NAN.AND P6, PT, R16, R16, PT ;  /* 0x000000101000720b */ /* 0x000fc40003fc8000 */
[----:B------:R-:W-:Y:S02]  /*43f0*/  FSETP.GEU.AND P0, PT, R6, 127, PT ;  /* 0x42fe00000600780b */ /* 0x000fe40003f0e000 */
[----:B------:R-:W-:Y:S01]  /*4400*/  FSETP.NAN.AND P4, PT, R13, R13, PT ;  /* 0x0000000d0d00720b */ /* 0x000fe20003f88000 */
[----:B------:R-:W4:Y:S01]  /*4410*/  F2I.S16.TRUNC.NTZ R10, R7 ;  /* 0x00000007000a7305 */ /* 0x000f22000020e900 */
[----:B-1----:R-:W-:Y:S02]  /*4420*/  LOP3.LUT R13, R22, 0xffff, RZ, 0xc0, !PT ;  /* 0x0000ffff160d7812 */ /* 0x002fe400078ec0ff */
[----:B------:R-:W-:Y:S02]  /*4430*/  @!P5 FSEL R16, R16, -127, P6 ;  /* 0xc2fe00001010d808 */ /* 0x000fe40003000000 */
[----:B0-----:R-:W-:-:S03]  /*4440*/  FSETP.GT.AND P6, PT, R9, -127, PT ;  /* 0xc2fe00000900780b */ /* 0x001fc60003fc4000 */
[----:B------:R-:W0:Y:S01]  /*4450*/  FRND R11, R11 ;  /* 0x0000000b000b7307 */ /* 0x000e220000201000 */
[----:B------:R-:W-:Y:S02]  /*4460*/  @P3 SEL R13, R13, 0x7f, P4 ;  /* 0x0000007f0d0d3807 */ /* 0x000fe40002000000 */
[----:B------:R-:W-:Y:S02]  /*4470*/  FSETP.NAN.AND P3, PT, R6, R6, PT ;  /* 0x000000060600720b */ /* 0x000fe40003f68000 */
[----:B------:R-:W-:-:S03]  /*4480*/  FSETP.NAN.AND P4, PT, R4, R4, PT ;  /* 0x000000040400720b */ /* 0x000fc60003f88000 */
[----:B------:R-:W1:Y:S01]  /*4490*/  F2I.S16.TRUNC.NTZ R12, R8 ;  /* 0x00000008000c7305 */ /* 0x000e62000020e900 */
[----:B------:R-:W-:Y:S02]  /*44a0*/  FSETP.GEU.AND P5, PT, R7, 127, PT ;  /* 0x42fe00000700780b */ /* 0x000fe40003fae000 */
[----:B--2---:R-:W-:Y:S02]  /*44b0*/  LOP3.LUT R3, R3, 0xffff, RZ, 0xc0, !PT ;  /* 0x0000ffff03037812 */ /* 0x004fe400078ec0ff */
[----:B------:R-:W-:Y:S02]  /*44c0*/  @!P2 FSEL R4, R4, -127, P4 ;  /* 0xc2fe00000404a808 */ /* 0x000fe40002000000 */
[----:B------:R-:W-:Y:S02]  /*44d0*/  @P0 SEL R3, R3, 0x7f, P3 ;  /* 0x0000007f03030807 */ /* 0x000fe40001800000 */
[----:B------:R-:W-:Y:S02]  /*44e0*/  FSETP.GEU.AND P3, PT, R8, 127, PT ;  /* 0x42fe00000800780b */ /* 0x000fe40003f6e000 */
[----:B------:R-:W-:-:S02]  /*44f0*/  FSETP.NAN.AND P4, PT, R9, R9, PT ;  /* 0x000000090900720b */ /* 0x000fc40003f88000 */
[----:B---3--:R-:W-:Y:S01]  /*4500*/  FSETP.GT.AND P0, PT, R5, -127, PT ;  /* 0xc2fe00000500780b */ /* 0x008fe20003f04000 */
[----:B------:R-:W2:Y:S01]  /*4510*/  F2I.S16.TRUNC.NTZ R23, R14 ;  /* 0x0000000e00177305 */ /* 0x000ea2000020e900 */
[----:B------:R-:W-:Y:S02]  /*4520*/  FSETP.NAN.AND P2, PT, R7, R7, PT ;  /* 0x000000070700720b */ /* 0x000fe40003f48000 */
[----:B----4-:R-:W-:Y:S02]  /*4530*/  LOP3.LUT R10, R10, 0xffff, RZ, 0xc0, !PT ;  /* 0x0000ffff0a0a7812 */ /* 0x010fe400078ec0ff */
[----:B------:R-:W-:Y:S02]  /*4540*/  @!P6 FSEL R9, R9, -127, P4 ;  /* 0xc2fe00000909e808 */ /* 0x000fe40002000000 */
[----:B0-----:R-:W-:Y:S01]  /*4550*/  FSETP.GT.AND P4, PT, R11, -127, PT ;  /* 0xc2fe00000b00780b */ /* 0x001fe20003f84000 */
[----:B------:R-:W0:Y:S01]  /*4560*/  F2I.S16.TRUNC.NTZ R17, R15 ;  /* 0x0000000f00117305 */ /* 0x000e22000020e900 */
[----:B------:R-:W-:-:S02]  /*4570*/  PRMT R21, R21, 0x3340, R0 ;  /* 0x0000334015157816 */ /* 0x000fc40000000000 */
[----:B------:R-:W-:Y:S02]  /*4580*/  @P5 SEL R10, R10, 0x7f, P2 ;  /* 0x0000007f0a0a5807 */ /* 0x000fe40001000000 */
[----:B------:R-:W-:Y:S02]  /*4590*/  FSETP.NAN.AND P5, PT, R8, R8, PT ;  /* 0x000000080800720b */ /* 0x000fe40003fa8000 */
[----:B------:R-:W-:Y:S01]  /*45a0*/  FSETP.GEU.AND P2, PT, R14, 127, PT ;  /* 0x42fe00000e00780b */ /* 0x000fe20003f4e000 */
[----:B------:R-:W3:Y:S01]  /*45b0*/  F2I.S16.TRUNC.NTZ R0, R9 ;  /* 0x0000000900007305 */ /* 0x000ee2000020e900 */
[----:B-1----:R-:W-:Y:S02]  /*45c0*/  LOP3.LUT R12, R12, 0xffff, RZ, 0xc0, !PT ;  /* 0x0000ffff0c0c7812 */ /* 0x002fe400078ec0ff */
[----:B------:R-:W-:Y:S02]  /*45d0*/  FSETP.NAN.AND P6, PT, R5, R5, PT ;  /* 0x000000050500720b */ /* 0x000fe40003fc8000 */
[----:B------:R-:W-:-:S02]  /*45e0*/  @P3 SEL R12, R12, 0x7f, P5 ;  /* 0x0000007f0c0c3807 */ /* 0x000fc40002800000 */
[----:B------:R-:W-:Y:S02]  /*45f0*/  @!P0 FSEL R5, R5, -127, P6 ;  /* 0xc2fe000005058808 */ /* 0x000fe40003000000 */
[----:B------:R-:W-:Y:S02]  /*4600*/  FSETP.GEU.AND P3, PT, R15, 127, PT ;  /* 0x42fe00000f00780b */ /* 0x000fe40003f6e000 */
[----:B------:R-:W-:Y:S01]  /*4610*/  FSETP.NAN.AND P6, PT, R11, R11, PT ;  /* 0x0000000b0b00720b */ /* 0x000fe20003fc8000 */
[----:B------:R-:W1:Y:S01]  /*4620*/  F2I.S16.TRUNC.NTZ R18, R16 ;  /* 0x0000001000127305 */ /* 0x000e62000020e900 */
[----:B------:R-:W-:Y:S02]  /*4630*/  FSETP.GEU.AND P0, PT, R9, 127, PT ;  /* 0x42fe00000900780b */ /* 0x000fe40003f0e000 */
[----:B------:R-:W-:Y:S02]  /*4640*/  FSETP.NAN.AND P5, PT, R14, R14, PT ;  /* 0x0000000e0e00720b */ /* 0x000fe40003fa8000 */
[----:B--2---:R-:W-:-:S02]  /*4650*/  LOP3.LUT R23, R23, 0xffff, RZ, 0xc0, !PT ;  /* 0x0000ffff17177812 */ /* 0x004fc400078ec0ff */
[----:B------:R-:W-:Y:S01]  /*4660*/  @!P4 FSEL R11, R11, -127, P6 ;  /* 0xc2fe00000b0bc808 */ /* 0x000fe20003000000 */
[----:B------:R-:W2:Y:S01]  /*4670*/  F2I.S16.TRUNC.NTZ R6, R5 ;  /* 0x0000000500067305 */ /* 0x000ea2000020e900 */
[----:B------:R-:W-:Y:S02]  /*4680*/  @P2 SEL R23, R23, 0x7f, P5 ;  /* 0x0000007f17172807 */ /* 0x000fe40002800000 */
[----:B------:R-:W-:Y:S02]  /*4690*/  FSETP.NAN.AND P5, PT, R15, R15, PT ;  /* 0x0000000f0f00720b */ /* 0x000fe40003fa8000 */
[----:B------:R-:W-:Y:S02]  /*46a0*/  FSETP.GEU.AND P2, PT, R16, 127, PT ;  /* 0x42fe00001000780b */ /* 0x000fe40003f4e000 */
[----:B0-----:R-:W-:Y:S01]  /*46b0*/  LOP3.LUT R17, R17, 0xffff, RZ, 0xc0, !PT ;  /* 0x0000ffff11117812 */ /* 0x001fe200078ec0ff */
[----:B------:R-:W0:Y:S01]  /*46c0*/  F2I.S16.TRUNC.NTZ R22, R4 ;  /* 0x0000000400167305 */ /* 0x000e22000020e900 */
[----:B------:R-:W-:-:S02]  /*46d0*/  FSETP.NAN.AND P6, PT, R9, R9, PT ;  /* 0x000000090900720b */ /* 0x000fc40003fc8000 */
[----:B---3--:R-:W-:-:S05]  /*46e0*/  LOP3.LUT R0, R0, 0xffff, RZ, 0xc0, !PT ;  /* 0x0000ffff00007812 */ /* 0x008fca00078ec0ff */
[----:B------:R-:W3:Y:S01]  /*46f0*/  F2I.S16.TRUNC.NTZ R7, R11 ;  /* 0x0000000b00077305 */ /* 0x000ee2000020e900 */
[----:B------:R-:W-:Y:S02]  /*4700*/  @P3 SEL R17, R17, 0x7f, P5 ;  /* 0x0000007f11113807 */ /* 0x000fe40002800000 */
[----:B------:R-:W-:Y:S02]  /*4710*/  FSETP.GEU.AND P5, PT, R5, 127, PT ;  /* 0x42fe00000500780b */ /* 0x000fe40003fae000 */
[----:B------:R-:W-:Y:S02]  /*4720*/  @P0 SEL R0, R0, 0x7f, P6 ;  /* 0x0000007f00000807 */ /* 0x000fe40003000000 */
[----:B------:R-:W-:Y:S02]  /*4730*/  FSETP.GEU.AND P3, PT, R4, 127, PT ;  /* 0x42fe00000400780b */ /* 0x000fe40003f6e000 */
[----:B------:R-:W-:Y:S02]  /*4740*/  FSETP.GEU.AND P0, PT, R11, 127, PT ;  /* 0x42fe00000b00780b */ /* 0x000fe40003f0e000 */
[----:B------:R-:W-:-:S02]  /*4750*/  FSETP.NAN.AND P4, PT, R16, R16, PT ;  /* 0x000000101000720b */ /* 0x000fc40003f88000 */
[----:B-1----:R-:W-:Y:S02]  /*4760*/  LOP3.LUT R9, R18, 0xffff, RZ, 0xc0, !PT ;  /* 0x0000ffff12097812 */ /* 0x002fe400078ec0ff */
[----:B--2---:R-:W-:Y:S02]  /*4770*/  LOP3.LUT R6, R6, 0xffff, RZ, 0xc0, !PT ;  /* 0x0000ffff06067812 */ /* 0x004fe400078ec0ff */
[----:B------:R-:W-:Y:S02]  /*4780*/  @P2 SEL R9, R9, 0x7f, P4 ;  /* 0x0000007f09092807 */ /* 0x000fe40002000000 */
[----:B------:R-:W-:Y:S02]  /*4790*/  FSETP.NAN.AND P2, PT, R5, R5, PT ;  /* 0x000000050500720b */ /* 0x000fe40003f48000 */
[----:B------:R-:W-:Y:S02]  /*47a0*/  FSETP.NAN.AND P6, PT, R4, R4, PT ;  /* 0x000000040400720b */ /* 0x000fe40003fc8000 */
[----:B------:R-:W-:-:S02]  /*47b0*/  FSETP.NAN.AND P4, PT, R11, R11, PT ;  /* 0x0000000b0b00720b */ /* 0x000fc40003f88000 */
[----:B0-----:R-:W-:Y:S02]  /*47c0*/  LOP3.LUT R22, R22, 0xffff, RZ, 0xc0, !PT ;  /* 0x0000ffff16167812 */ /* 0x001fe400078ec0ff */
[----:B---3--:R-:W-:Y:S02]  /*47d0*/  LOP3.LUT R7, R7, 0xffff, RZ, 0xc0, !PT ;  /* 0x0000ffff07077812 */ /* 0x008fe400078ec0ff */
[----:B------:R-:W-:Y:S02]  /*47e0*/  PRMT R2, R19, 0x3340, R2 ;  /* 0x0000334013027816 */ /* 0x000fe40000000002 */
[----:B------:R-:W-:Y:S02]  /*47f0*/  @P5 SEL R6, R6, 0x7f, P2 ;  /* 0x0000007f06065807 */ /* 0x000fe40001000000 */
[----:B------:R-:W-:Y:S02]  /*4800*/  @P3 SEL R22, R22, 0x7f, P6 ;  /* 0x0000007f16163807 */ /* 0x000fe40003000000 */
[----:B------:R-:W-:-:S02]  /*4810*/  @P0 SEL R7, R7, 0x7f, P4 ;  /* 0x0000007f07070807 */ /* 0x000fc40002000000 */
[----:B------:R-:W-:Y:S02]  /*4820*/  PRMT R23, R23, 0x3340, R12 ;  /* 0x0000334017177816 */ /* 0x000fe4000000000c */
[----:B------:R-:W-:Y:S02]  /*4830*/  PRMT R3, R20, 0x3340, R3 ;  /* 0x0000334014037816 */ /* 0x000fe40000000003 */
[----:B------:R-:W-:Y:S02]  /*4840*/  PRMT R10, R13, 0x3340, R10 ;  /* 0x000033400d0a7816 */ /* 0x000fe4000000000a */
[----:B------:R-:W-:Y:S02]  /*4850*/  PRMT R8, R9, 0x3340, R6 ;  /* 0x0000334009087816 */ /* 0x000fe40000000006 */
[----:B------:R-:W-:Y:S02]  /*4860*/  PRMT R12, R21, 0x5410, R2 ;  /* 0x00005410150c7816 */ /* 0x000fe40000000002 */
[----:B------:R-:W-:-:S02]  /*4870*/  PRMT R0, R17, 0x3340, R0 ;  /* 0x0000334011007816 */ /* 0x000fc40000000000 */
[----:B------:R-:W-:Y:S02]  /*4880*/  PRMT R7, R22, 0x3340, R7 ;  /* 0x0000334016077816 */ /* 0x000fe40000000007 */
[----:B------:R-:W-:Y:S02]  /*4890*/  SHF.R.S32.HI R9, RZ, 0x1f, R53 ;  /* 0x0000001fff097819 */ /* 0x000fe40000011435 */
[C---:B------:R-:W-:Y:S02]  /*48a0*/  IADD3 R2, P0, R53.reuse, c[0x0][0x1c0], RZ ;  /* 0x0000700035027a10 */ /* 0x040fe40007f1e0ff */
[C---:B------:R-:W-:Y:S02]  /*48b0*/  IADD3 R4, P2, R53.reuse, c[0x0][0x1c8], RZ ;  /* 0x0000720035047a10 */ /* 0x040fe40007f5e0ff */
[----:B------:R-:W-:Y:S02]  /*48c0*/  IADD3 R6, P3, R53, c[0x0][0x1d0], RZ ;  /* 0x0000740035067a10 */ /* 0x000fe40007f7e0ff */
[----:B------:R-:W-:-:S02]  /*48d0*/  PRMT R13, R3, 0x5410, R10 ;  /* 0x00005410030d7816 */ /* 0x000fc4000000000a */
[----:B------:R-:W-:Y:S02]  /*48e0*/  PRMT R14, R23, 0x5410, R0 ;  /* 0x00005410170e7816 */ /* 0x000fe40000000000 */
[C---:B------:R-:W-:Y:S02]  /*48f0*/  IADD3.X R3, R9.reuse, c[0x0][0x1c4], RZ, P0, !PT ;  /* 0x0000710009037a10 */ /* 0x040fe400007fe4ff */
[----:B------:R-:W-:Y:S02]  /*4900*/  PRMT R15, R8, 0x5410, R7 ;  /* 0x00005410080f7816 */ /* 0x000fe40000000007 */
[C---:B------:R-:W-:Y:S02]  /*4910*/  IADD3.X R5, R9.reuse, c[0x0][0x1cc], RZ, P2, !PT ;  /* 0x0000730009057a10 */ /* 0x040fe400017fe4ff */
[----:B------:R-:W-:Y:S01]  /*4920*/  IADD3.X R7, R9, c[0x0][0x1d4], RZ, P3, !PT ;  /* 0x0000750009077a10 */ /* 0x000fe20001ffe4ff */
[----:B------:R0:W-:Y:S01]  /*4930*/  @P1 STG.E.128 [R2.64], R12 ;  /* 0x0000000c02001986 */ /* 0x0001e2000c101d04 */
[----:B------:R-:W-:-:S03]  /*4940*/  IADD3 R8, P0, R53, c[0x0][0x1d8], RZ ;  /* 0x0000760035087a10 */ /* 0x000fc60007f1e0ff */
[----:B------:R0:W-:Y:S01]  /*4950*/  @P1 STG.E.128 [R4.64], R12 ;  /* 0x0000000c04001986 */ /* 0x0001e2000c101d04 */
[----:B------:R-:W-:-:S03]  /*4960*/  IADD3.X R9, R9, c[0x0][0x1dc], RZ, P0, !PT ;  /* 0x0000770009097a10 */ /* 0x000fc600007fe4ff */
[----:B------:R0:W-:Y:S01]  /*4970*/  @P1 STG.E.128 [R6.64], R12 ;  /* 0x0000000c06001986 */ /* 0x0001e2000c101d04 */
[----:B------:R-:W-:Y:S05]  /*4980*/  @!P1 EXIT ;  /* 0x000000000000994d */ /* 0x000fea0003800000 */
[----:B------:R-:W-:Y:S01]  /*4990*/  STG.E.128 [R8.64], R12 ;  /* 0x0000000c08007986 */ /* 0x000fe2000c101d04 */
[----:B------:R-:W-:Y:S05]  /*49a0*/  EXIT ;  /* 0x000000000000794d */ /* 0x000fea0003800000 */
.L_x_0:
[----:B------:R-:W-:-:S00]  /*49b0*/  BRA `(.L_x_0) ;  /* 0xfffffff000007947 */ /* 0x000fc0000383ffff */
[----:B------:R-:W-:-:S00]  /*49c0*/  NOP ;  /* 0x0000000000007918 */ /* 0x000fc00000000000 */
        /* <DEDUP_REMOVED lines=11> */
.L_x_1:


//--------------------- .nv.global.init           --------------------------
	.section	.nv.global.init,"aw",@progbits
.nv.global.init:
	.type		_$_str,@object
	.size		_$_str,(.L_0 - _$_str)
_$_str:
        /*0000*/ 	.byte	0x5f, 0x5f, 0x43, 0x55, 0x44, 0x41, 0x5f, 0x46, 0x54, 0x5a, 0x00
.L_0:


//--------------------- .nv.shared.triton_red_fused__to_copy_add_amax_amin_clamp_mul_native_layer_norm_reciprocal_1 --------------------------
	.section	.nv.shared.triton_red_fused__to_copy_add_amax_amin_clamp_mul_native_layer_norm_reciprocal_1,"aw",@nobits
	.sectionflags	@""
	.align	16
